	.target	sm_90a

	.elftype	@"ET_EXEC"


//--------------------- .note.nv.tkinfo           --------------------------
	.section	.note.nv.tkinfo,"",@"SHT_NOTE"
	.sectionflags	@"SHF_NOTE_NV_TKINFO"
	.tkinfo
        /*0018*/ 	.word	0x00000002
        /*0030*/ 	.string	""
        /*0030*/ 	.string	"ptxas"
        /*0030*/ 	.string	"Cuda compilation tools, release 13.0, V13.0.88"
        /*0030*/ 	.string	"Build cuda_13.0.r13.0/compiler.36424714_0"
        /*0030*/ 	.string	"-v  -suppress-debug-info  -lineinfo  -arch sm_90a "



//--------------------- .note.nv.cuinfo           --------------------------
	.section	.note.nv.cuinfo,"",@"SHT_NOTE"
	.sectionflags	@"SHF_NOTE_NV_CUINFO"
        /*0018*/ 	.short	0x0002
        /*001a*/ 	.short	0x005a
        /*001c*/ 	.short	0x0082
	.zero		2


//--------------------- .nv.info                  --------------------------
	.section	.nv.info,"",@"SHT_CUDA_INFO"
	.align	4


	//----- nvinfo : EIATTR_REGCOUNT
	.align		4
        /*0000*/ 	.byte	0x04, 0x2f
        /*0002*/ 	.short	(.L_1 - .L_0)
	.align		4
.L_0:
        /*0004*/ 	.word	index@(matmul_kernel)
        /*0008*/ 	.word	0x000000ff


	//----- nvinfo : EIATTR_FRAME_SIZE
	.align		4
.L_1:
        /*000c*/ 	.byte	0x04, 0x11
        /*000e*/ 	.short	(.L_3 - .L_2)
	.align		4
.L_2:
        /*0010*/ 	.word	index@(matmul_kernel)
        /*0014*/ 	.word	0x000000b8


	//----- nvinfo : EIATTR_MIN_STACK_SIZE
	.align		4
.L_3:
        /*0018*/ 	.byte	0x04, 0x12
        /*001a*/ 	.short	(.L_5 - .L_4)
	.align		4
.L_4:
        /*001c*/ 	.word	index@(matmul_kernel)
        /*0020*/ 	.word	0x000000b8
.L_5:


//--------------------- .nv.compat                --------------------------
	.section	.nv.compat,"",@"SHT_CUDA_COMPAT_INFO"
	.align	4
        /*0000*/ 	.byte	0x02, 0x09, 0x01, 0x00, 0x02, 0x02, 0x04, 0x00, 0x02, 0x05, 0x05, 0x00, 0x03, 0x07, 0x01, 0x01
        /*0010*/ 	.byte	0x02, 0x03, 0x00, 0x00, 0x02, 0x06, 0x01, 0x00, 0x04, 0x0b, 0x08, 0x00, 0x00, 0x00, 0x00, 0x00
        /*0020*/ 	.byte	0x00, 0x00, 0x00, 0x00


//--------------------- .nv.info.matmul_kernel    --------------------------
	.section	.nv.info.matmul_kernel,"",@"SHT_CUDA_INFO"
	.sectionflags	@""
	.align	4


	//----- nvinfo : EIATTR_CUDA_API_VERSION
	.align		4
        /*0000*/ 	.byte	0x04, 0x37
        /*0002*/ 	.short	(.L_7 - .L_6)
.L_6:
        /*0004*/ 	.word	0x00000082


	//----- nvinfo : EIATTR_KPARAM_INFO
	.align		4
.L_7:
        /*0008*/ 	.byte	0x04, 0x17
        /*000a*/ 	.short	(.L_9 - .L_8)
.L_8:
        /*000c*/ 	.word	0x00000000
        /*0010*/ 	.short	0x000d
        /*0012*/ 	.short	0x0048
        /*0014*/ 	.byte	0x00, 0xf4, 0x21, 0x00


	//----- nvinfo : EIATTR_KPARAM_INFO
	.align		4
.L_9:
        /*0018*/ 	.byte	0x04, 0x17
        /*001a*/ 	.short	(.L_11 - .L_10)
.L_10:
        /*001c*/ 	.word	0x00000000
        /*0020*/ 	.short	0x000c
        /*0022*/ 	.short	0x0040
        /*0024*/ 	.byte	0x00, 0xf4, 0x21, 0x00


	//----- nvinfo : EIATTR_KPARAM_INFO
	.align		4
.L_11:
        /*0028*/ 	.byte	0x04, 0x17
        /*002a*/ 	.short	(.L_13 - .L_12)
.L_12:
        /*002c*/ 	.word	0x00000000
        /*0030*/ 	.short	0x000b
        /*0032*/ 	.short	0x0038
        /*0034*/ 	.byte	0x00, 0xf0, 0x11, 0x00


	//----- nvinfo : EIATTR_KPARAM_INFO
	.align		4
.L_13:
        /*0038*/ 	.byte	0x04, 0x17
        /*003a*/ 	.short	(.L_15 - .L_14)
.L_14:
        /*003c*/ 	.word	0x00000000
        /*0040*/ 	.short	0x000a
        /*0042*/ 	.short	0x0034
        /*0044*/ 	.byte	0x00, 0xf0, 0x11, 0x00


	//----- nvinfo : EIATTR_KPARAM_INFO
	.align		4
.L_15:
        /*0048*/ 	.byte	0x04, 0x17
        /*004a*/ 	.short	(.L_17 - .L_16)
.L_16:
        /*004c*/ 	.word	0x00000000
        /*0050*/ 	.short	0x0009
        /*0052*/ 	.short	0x0030
        /*0054*/ 	.byte	0x00, 0xf0, 0x11, 0x00


	//----- nvinfo : EIATTR_KPARAM_INFO
	.align		4
.L_17:
        /*0058*/ 	.byte	0x04, 0x17
        /*005a*/ 	.short	(.L_19 - .L_18)
.L_18:
        /*005c*/ 	.word	0x00000000
        /*0060*/ 	.short	0x0008
        /*0062*/ 	.short	0x002c
        /*0064*/ 	.byte	0x00, 0xf0, 0x11, 0x00


	//----- nvinfo : EIATTR_KPARAM_INFO
	.align		4
.L_19:
        /*0068*/ 	.byte	0x04, 0x17
        /*006a*/ 	.short	(.L_21 - .L_20)
.L_20:
        /*006c*/ 	.word	0x00000000
        /*0070*/ 	.short	0x0007
        /*0072*/ 	.short	0x0028
        /*0074*/ 	.byte	0x00, 0xf0, 0x11, 0x00


	//----- nvinfo : EIATTR_KPARAM_INFO
	.align		4
.L_21:
        /*0078*/ 	.byte	0x04, 0x17
        /*007a*/ 	.short	(.L_23 - .L_22)
.L_22:
        /*007c*/ 	.word	0x00000000
        /*0080*/ 	.short	0x0006
        /*0082*/ 	.short	0x0024
        /*0084*/ 	.byte	0x00, 0xf0, 0x11, 0x00


	//----- nvinfo : EIATTR_KPARAM_INFO
	.align		4
.L_23:
        /*0088*/ 	.byte	0x04, 0x17
        /*008a*/ 	.short	(.L_25 - .L_24)
.L_24:
        /*008c*/ 	.word	0x00000000
        /*0090*/ 	.short	0x0005
        /*0092*/ 	.short	0x0020
        /*0094*/ 	.byte	0x00, 0xf0, 0x11, 0x00


	//----- nvinfo : EIATTR_KPARAM_INFO
	.align		4
.L_25:
        /*0098*/ 	.byte	0x04, 0x17
        /*009a*/ 	.short	(.L_27 - .L_26)
.L_26:
        /*009c*/ 	.word	0x00000000
        /*00a0*/ 	.short	0x0004
        /*00a2*/ 	.short	0x001c
        /*00a4*/ 	.byte	0x00, 0xf0, 0x11, 0x00


	//----- nvinfo : EIATTR_KPARAM_INFO
	.align		4
.L_27:
        /*00a8*/ 	.byte	0x04, 0x17
        /*00aa*/ 	.short	(.L_29 - .L_28)
.L_28:
        /*00ac*/ 	.word	0x00000000
        /*00b0*/ 	.short	0x0003
        /*00b2*/ 	.short	0x0018
        /*00b4*/ 	.byte	0x00, 0xf0, 0x11, 0x00


	//----- nvinfo : EIATTR_KPARAM_INFO
	.align		4
.L_29:
        /*00b8*/ 	.byte	0x04, 0x17
        /*00ba*/ 	.short	(.L_31 - .L_30)
.L_30:
        /*00bc*/ 	.word	0x00000000
        /*00c0*/ 	.short	0x0002
        /*00c2*/ 	.short	0x0010
        /*00c4*/ 	.byte	0x00, 0xf4, 0x21, 0x00


	//----- nvinfo : EIATTR_KPARAM_INFO
	.align		4
.L_31:
        /*00c8*/ 	.byte	0x04, 0x17
        /*00ca*/ 	.short	(.L_33 - .L_32)
.L_32:
        /*00cc*/ 	.word	0x00000000
        /*00d0*/ 	.short	0x0001
        /*00d2*/ 	.short	0x0008
        /*00d4*/ 	.byte	0x00, 0xf4, 0x21, 0x00


	//----- nvinfo : EIATTR_KPARAM_INFO
	.align		4
.L_33:
        /*00d8*/ 	.byte	0x04, 0x17
        /*00da*/ 	.short	(.L_35 - .L_34)
.L_34:
        /*00dc*/ 	.word	0x00000000
        /*00e0*/ 	.short	0x0000
        /*00e2*/ 	.short	0x0000
        /*00e4*/ 	.byte	0x00, 0xf4, 0x21, 0x00


	//----- nvinfo : EIATTR_SPARSE_MMA_MASK
	.align		4
.L_35:
        /*00e8*/ 	.byte	0x03, 0x50
        /*00ea*/ 	.short	0x0000


	//----- nvinfo : EIATTR_MAXREG_COUNT
	.align		4
        /*00ec*/ 	.byte	0x03, 0x1b
        /*00ee*/ 	.short	0x00ff


	//----- nvinfo : EIATTR_NUM_BARRIERS
	.align		4
        /*00f0*/ 	.byte	0x02, 0x4c
        /*00f2*/ 	.byte	0x01
	.zero		1


	//----- nvinfo : EIATTR_ANNOTATIONS
	.align		4
        /*00f4*/ 	.byte	0x04, 0x55
        /*00f6*/ 	.short	(.L_37 - .L_36)


	//   ....[0]....
.L_36:
        /*00f8*/ 	.word	0x00000001
        /*00fc*/ 	.byte	0x20, 0x06, 0x00, 0x00, 0x01, 0x00, 0x00, 0x00, 0x30, 0x06, 0x00, 0x00, 0x01, 0x00, 0x00, 0x00
        /* <DEDUP_REMOVED lines=44> */
        /*03cc*/ 	.byte	0xf0, 0x41, 0x00, 0x00, 0x01, 0x00, 0x00, 0x00, 0x00, 0x42, 0x00, 0x00


	//----- nvinfo : EIATTR_MERCURY_ISA_VERSION
	.align		4
.L_37:
        /*03d8*/ 	.byte	0x03, 0x5f
        /*03da*/ 	.short	0x0101


	//----- nvinfo : EIATTR_EXIT_INSTR_OFFSETS
	.align		4
        /*03dc*/ 	.byte	0x04, 0x1c
        /*03de*/ 	.short	(.L_39 - .L_38)


	//   ....[0]....
.L_38:
        /*03e0*/ 	.word	0x000058f0


	//   ....[1]....
        /*03e4*/ 	.word	0x00005920


	//----- nvinfo : EIATTR_REQNTID
	.align		4
.L_39:
        /*03e8*/ 	.byte	0x04, 0x10
        /*03ea*/ 	.short	(.L_41 - .L_40)
.L_40:
        /*03ec*/ 	.word	0x00000080
        /*03f0*/ 	.word	0x00000001
        /*03f4*/ 	.word	0x00000001


	//----- nvinfo : EIATTR_CBANK_PARAM_SIZE
	.align		4
.L_41:
        /*03f8*/ 	.byte	0x03, 0x19
        /*03fa*/ 	.short	0x0050


	//----- nvinfo : EIATTR_PARAM_CBANK
	.align		4
        /*03fc*/ 	.byte	0x04, 0x0a
        /*03fe*/ 	.short	(.L_43 - .L_42)
	.align		4
.L_42:
        /*0400*/ 	.word	index@(.nv.constant0.matmul_kernel)
        /*0404*/ 	.short	0x0210
        /*0406*/ 	.short	0x0050


	//----- nvinfo : EIATTR_SW_WAR
	.align		4
.L_43:
        /*0408*/ 	.byte	0x04, 0x36
        /*040a*/ 	.short	(.L_45 - .L_44)
.L_44:
        /*040c*/ 	.word	0x00000008
.L_45:


//--------------------- .nv.callgraph             --------------------------
	.section	.nv.callgraph,"",@"SHT_CUDA_CALLGRAPH"
	.align	4
	.sectionentsize	8
	.align		4
        /*0000*/ 	.word	0x00000000
	.align		4
        /*0004*/ 	.word	0xffffffff
	.align		4
        /*0008*/ 	.word	0x00000000
	.align		4
        /*000c*/ 	.word	0xfffffffe
	.align		4
        /*0010*/ 	.word	0x00000000
	.align		4
        /*0014*/ 	.word	0xfffffffd
	.align		4
        /*0018*/ 	.word	0x00000000
	.align		4
        /*001c*/ 	.word	0xfffffffc


//--------------------- .text.matmul_kernel       --------------------------
	.section	.text.matmul_kernel,"ax",@progbits
	.align	128
        .global         matmul_kernel
        .type           matmul_kernel,@function
        .size           matmul_kernel,(.L_x_3 - matmul_kernel)
        .other          matmul_kernel,@"STO_CUDA_ENTRY STV_DEFAULT"
matmul_kernel:
.text.matmul_kernel:
[----:B------:R-:W0:Y:S08]  /*0000*/  LDC R1, c[0x0][0x28] ;  /* 0x00000a00ff017b82 */ /* 0x000e300000000800 */
[----:B------:R-:W1:Y:S01]  /*0010*/  LDC.64 R2, c[0x0][0x228] ;  /* 0x00008a00ff027b82 */ /* 0x000e620000000a00 */
[----:B------:R-:W2:Y:S01]  /*0020*/  S2R R7, SR_CTAID.X ;  /* 0x0000000000077919 */ /* 0x000ea20000002500 */
[----:B0-----:R-:W-:Y:S01]  /*0030*/  VIADD R1, R1, 0xffffff48 ;  /* 0xffffff4801017836 */ /* 0x001fe20000000000 */
[----:B------:R-:W-:Y:S01]  /*0040*/  UMOV UR4, 0x400 ;  /* 0x0000040000047882 */ /* 0x000fe20000000000 */
[----:B------:R-:W-:Y:S01]  /*0050*/  ULDC.64 UR14, c[0x0][0x208] ;  /* 0x00008200000e7ab9 */ /* 0x000fe20000000a00 */
[----:B------:R-:W0:Y:S01]  /*0060*/  S2R R20, SR_TID.X ;  /* 0x0000000000147919 */ /* 0x000e220000002100 */
[----:B------:R-:W-:-:S02]  /*0070*/  CS2R R14, SRZ ;  /* 0x00000000000e7805 */ /* 0x000fc4000001ff00 */
[----:B------:R-:W-:Y:S01]  /*0080*/  CS2R R16, SRZ ;  /* 0x0000000000107805 */ /* 0x000fe2000001ff00 */
[----:B------:R-:W3:Y:S01]  /*0090*/  S2UR UR12, SR_CgaCtaId ;  /* 0x00000000000c79c3 */ /* 0x000ee20000008800 */
[----:B------:R-:W-:Y:S02]  /*00a0*/  CS2R R18, SRZ ;  /* 0x0000000000127805 */ /* 0x000fe4000001ff00 */
[----:B------:R-:W-:Y:S02]  /*00b0*/  CS2R R28, SRZ ;  /* 0x00000000001c7805 */ /* 0x000fe4000001ff00 */
[----:B------:R-:W-:Y:S02]  /*00c0*/  CS2R R30, SRZ ;  /* 0x00000000001e7805 */ /* 0x000fe4000001ff00 */
[----:B------:R-:W-:Y:S02]  /*00d0*/  CS2R R32, SRZ ;  /* 0x0000000000207805 */ /* 0x000fe4000001ff00 */
[----:B------:R-:W-:-:S02]  /*00e0*/  CS2R R34, SRZ ;  /* 0x0000000000227805 */ /* 0x000fc4000001ff00 */
[----:B------:R-:W-:Y:S02]  /*00f0*/  CS2R R36, SRZ ;  /* 0x0000000000247805 */ /* 0x000fe4000001ff00 */
[----:B------:R-:W-:Y:S02]  /*0100*/  CS2R R38, SRZ ;  /* 0x0000000000267805 */ /* 0x000fe4000001ff00 */
[----:B------:R-:W-:Y:S02]  /*0110*/  CS2R R52, SRZ ;  /* 0x0000000000347805 */ /* 0x000fe4000001ff00 */
[----:B------:R-:W-:Y:S02]  /*0120*/  CS2R R54, SRZ ;  /* 0x0000000000367805 */ /* 0x000fe4000001ff00 */
[----:B------:R-:W-:Y:S02]  /*0130*/  CS2R R68, SRZ ;  /* 0x0000000000447805 */ /* 0x000fe4000001ff00 */
[----:B------:R-:W-:-:S02]  /*0140*/  CS2R R70, SRZ ;  /* 0x0000000000467805 */ /* 0x000fc4000001ff00 */
[----:B------:R-:W-:Y:S02]  /*0150*/  CS2R R88, SRZ ;  /* 0x0000000000587805 */ /* 0x000fe4000001ff00 */
[----:B------:R-:W-:Y:S01]  /*0160*/  CS2R R90, SRZ ;  /* 0x00000000005a7805 */ /* 0x000fe2000001ff00 */
[----:B-1----:R-:W-:-:S05]  /*0170*/  VIADD R0, R3, 0x1f ;  /* 0x0000001f03007836 */ /* 0x002fca0000000000 */
[----:B------:R-:W-:Y:S01]  /*0180*/  SHF.R.S32.HI R5, RZ, 0x1f, R0 ;  /* 0x0000001fff057819 */ /* 0x000fe20000011400 */
[----:B---3--:R-:W-:-:S03]  /*0190*/  ULEA UR12, UR12, UR4, 0x18 ;  /* 0x000000040c0c7291 */ /* 0x008fc6000f8ec03f */
[----:B------:R-:W-:Y:S02]  /*01a0*/  LEA.HI R5, R5, R0, RZ, 0x5 ;  /* 0x0000000005057211 */ /* 0x000fe400078f28ff */
[----:B--2---:R-:W-:Y:S02]  /*01b0*/  IABS R10, R7 ;  /* 0x00000007000a7213 */ /* 0x004fe40000000000 */
[----:B------:R-:W-:-:S05]  /*01c0*/  SHF.R.S32.HI R5, RZ, 0x5, R5 ;  /* 0x00000005ff057819 */ /* 0x000fca0000011405 */
[----:B------:R-:W-:-:S05]  /*01d0*/  IMAD.SHL.U32 R6, R5, 0x8, RZ ;  /* 0x0000000805067824 */ /* 0x000fca00078e00ff */
[-C--:B------:R-:W-:Y:S02]  /*01e0*/  IABS R9, R6.reuse ;  /* 0x0000000600097213 */ /* 0x080fe40000000000 */
[----:B------:R-:W-:Y:S02]  /*01f0*/  IABS R12, R6 ;  /* 0x00000006000c7213 */ /* 0x000fe40000000000 */
[----:B------:R-:W1:Y:S08]  /*0200*/  I2F.RP R0, R9 ;  /* 0x0000000900007306 */ /* 0x000e700000209400 */
[----:B-1----:R-:W1:Y:S02]  /*0210*/  MUFU.RCP R0, R0 ;  /* 0x0000000000007308 */ /* 0x002e640000001000 */
[----:B-1----:R-:W-:-:S02]  /*0220*/  VIADD R4, R0, 0xffffffe ;  /* 0x0ffffffe00047836 */ /* 0x002fc40000000000 */
[----:B------:R-:W-:-:S04]  /*0230*/  IMAD.MOV R0, RZ, RZ, -R12 ;  /* 0x000000ffff007224 */ /* 0x000fc800078e0a0c */
[----:B------:R1:W2:Y:S02]  /*0240*/  F2I.FTZ.U32.TRUNC.NTZ R5, R4 ;  /* 0x0000000400057305 */ /* 0x0002a4000021f000 */
[----:B-1----:R-:W-:Y:S02]  /*0250*/  IMAD.MOV.U32 R4, RZ, RZ, RZ ;  /* 0x000000ffff047224 */ /* 0x002fe400078e00ff */
[----:B--2---:R-:W-:-:S04]  /*0260*/  IMAD.MOV R8, RZ, RZ, -R5 ;  /* 0x000000ffff087224 */ /* 0x004fc800078e0a05 */
[----:B------:R-:W-:Y:S02]  /*0270*/  IMAD R11, R8, R9, RZ ;  /* 0x00000009080b7224 */ /* 0x000fe400078e02ff */
[----:B------:R-:W-:Y:S02]  /*0280*/  IMAD.MOV.U32 R8, RZ, RZ, R10 ;  /* 0x000000ffff087224 */ /* 0x000fe400078e000a */
[----:B------:R-:W-:-:S06]  /*0290*/  IMAD.HI.U32 R5, R5, R11, R4 ;  /* 0x0000000b05057227 */ /* 0x000fcc00078e0004 */
[----:B------:R-:W-:-:S04]  /*02a0*/  IMAD.HI.U32 R5, R5, R8, RZ ;  /* 0x0000000805057227 */ /* 0x000fc800078e00ff */
[----:B------:R-:W-:-:S05]  /*02b0*/  IMAD R0, R5, R0, R8 ;  /* 0x0000000005007224 */ /* 0x000fca00078e0208 */
[----:B------:R-:W-:-:S13]  /*02c0*/  ISETP.GT.U32.AND P1, PT, R9, R0, PT ;  /* 0x000000000900720c */ /* 0x000fda0003f24070 */
[----:B------:R-:W-:Y:S02]  /*02d0*/  @!P1 IMAD.IADD R0, R0, 0x1, -R9 ;  /* 0x0000000100009824 */ /* 0x000fe400078e0a09 */
[----:B------:R-:W-:Y:S01]  /*02e0*/  @!P1 VIADD R5, R5, 0x1 ;  /* 0x0000000105059836 */ /* 0x000fe20000000000 */
[----:B------:R-:W-:Y:S02]  /*02f0*/  ISETP.NE.AND P1, PT, R6, RZ, PT ;  /* 0x000000ff0600720c */ /* 0x000fe40003f25270 */
[----:B------:R-:W-:Y:S02]  /*0300*/  ISETP.GE.U32.AND P0, PT, R0, R9, PT ;  /* 0x000000090000720c */ /* 0x000fe40003f06070 */
[----:B------:R-:W-:-:S04]  /*0310*/  LOP3.LUT R0, R7, R6, RZ, 0x3c, !PT ;  /* 0x0000000607007212 */ /* 0x000fc800078e3cff */
[----:B------:R-:W-:Y:S01]  /*0320*/  ISETP.GE.AND P2, PT, R0, RZ, PT ;  /* 0x000000ff0000720c */ /* 0x000fe20003f46270 */
[----:B------:R-:W-:-:S06]  /*0330*/  VIADD R0, R2, 0xff ;  /* 0x000000ff02007836 */ /* 0x000fcc0000000000 */
[----:B------:R-:W-:-:S04]  /*0340*/  @P0 VIADD R5, R5, 0x1 ;  /* 0x0000000105050836 */ /* 0x000fc80000000000 */
[----:B------:R-:W-:Y:S01]  /*0350*/  IMAD.MOV.U32 R4, RZ, RZ, R5 ;  /* 0x000000ffff047224 */ /* 0x000fe200078e0005 */
[----:B------:R-:W-:-:S03]  /*0360*/  SHF.R.S32.HI R5, RZ, 0x1f, R0 ;  /* 0x0000001fff057819 */ /* 0x000fc60000011400 */
[----:B------:R-:W-:Y:S01]  /*0370*/  @!P2 IMAD.MOV R4, RZ, RZ, -R4 ;  /* 0x000000ffff04a224 */ /* 0x000fe200078e0a04 */
[----:B------:R-:W-:Y:S02]  /*0380*/  @!P1 LOP3.LUT R4, RZ, R6, RZ, 0x33, !PT ;  /* 0x00000006ff049212 */ /* 0x000fe400078e33ff */
[----:B------:R-:W-:-:S03]  /*0390*/  LEA.HI R5, R5, R0, RZ, 0x8 ;  /* 0x0000000005057211 */ /* 0x000fc600078f40ff */
[----:B------:R-:W-:Y:S02]  /*03a0*/  IMAD.SHL.U32 R8, R4, 0x8, RZ ;  /* 0x0000000804087824 */ /* 0x000fe400078e00ff */
[----:B------:R-:W-:-:S03]  /*03b0*/  IMAD.MOV R4, RZ, RZ, -R4 ;  /* 0x000000ffff047224 */ /* 0x000fc600078e0a04 */
[----:B------:R-:W-:Y:S01]  /*03c0*/  LEA.HI.SX32 R5, R5, -R8, 0x18 ;  /* 0x8000000805057211 */ /* 0x000fe200078fc2ff */
[----:B------:R-:W-:-:S03]  /*03d0*/  IMAD R6, R6, R4, R7 ;  /* 0x0000000406067224 */ /* 0x000fc600078e0207 */
[----:B------:R-:W-:Y:S02]  /*03e0*/  VIMNMX R13, R5, 0x8, PT ;  /* 0x00000008050d7848 */ /* 0x000fe40003fe0100 */
[----:B------:R-:W-:Y:S02]  /*03f0*/  IABS R11, R6 ;  /* 0x00000006000b7213 */ /* 0x000fe40000000000 */
[----:B------:R-:W-:-:S04]  /*0400*/  IABS R9, R13 ;  /* 0x0000000d00097213 */ /* 0x000fc80000000000 */
[----:B------:R-:W1:Y:S08]  /*0410*/  I2F.RP R0, R9 ;  /* 0x0000000900007306 */ /* 0x000e700000209400 */
[----:B-1----:R-:W1:Y:S02]  /*0420*/  MUFU.RCP R0, R0 ;  /* 0x0000000000007308 */ /* 0x002e640000001000 */
[----:B-1----:R-:W-:-:S06]  /*0430*/  VIADD R5, R0, 0xffffffe ;  /* 0x0ffffffe00057836 */ /* 0x002fcc0000000000 */
[----:B------:R-:W1:Y:S02]  /*0440*/  F2I.FTZ.U32.TRUNC.NTZ R5, R5 ;  /* 0x0000000500057305 */ /* 0x000e64000021f000 */
[----:B-1----:R-:W-:-:S04]  /*0450*/  IMAD.MOV R10, RZ, RZ, -R5 ;  /* 0x000000ffff0a7224 */ /* 0x002fc800078e0a05 */
[----:B------:R-:W-:Y:S01]  /*0460*/  IMAD.MOV.U32 R4, RZ, RZ, R10 ;  /* 0x000000ffff047224 */ /* 0x000fe200078e000a */
[----:B------:R-:W-:-:S03]  /*0470*/  IABS R10, R13 ;  /* 0x0000000d000a7213 */ /* 0x000fc60000000000 */
[----:B------:R-:W-:Y:S02]  /*0480*/  IMAD R7, R4, R9, RZ ;  /* 0x0000000904077224 */ /* 0x000fe400078e02ff */
[----:B------:R-:W-:Y:S02]  /*0490*/  IMAD.MOV.U32 R4, RZ, RZ, RZ ;  /* 0x000000ffff047224 */ /* 0x000fe400078e00ff */
[----:B------:R-:W-:Y:S02]  /*04a0*/  IMAD.MOV R0, RZ, RZ, -R10 ;  /* 0x000000ffff007224 */ /* 0x000fe400078e0a0a */
[----:B------:R-:W-:Y:S01]  /*04b0*/  IMAD.HI.U32 R4, R5, R7, R4 ;  /* 0x0000000705047227 */ /* 0x000fe200078e0004 */
[----:B0-----:R-:W-:-:S05]  /*04c0*/  LOP3.LUT R5, R20, 0x7f, RZ, 0xc0, !PT ;  /* 0x0000007f14057812 */ /* 0x001fca00078ec0ff */
        /* <DEDUP_REMOVED lines=8> */
[----:B------:R-:W-:-:S07]  /*0550*/  ISETP.GE.AND P2, PT, R0, RZ, PT ;  /* 0x000000ff0000720c */ /* 0x000fce0003f46270 */
[----:B------:R-:W-:-:S06]  /*0560*/  @P0 VIADD R4, R4, 0x1 ;  /* 0x0000000104040836 */ /* 0x000fcc0000000000 */
[----:B------:R-:W-:Y:S01]  /*0570*/  @!P2 IMAD.MOV R4, RZ, RZ, -R4 ;  /* 0x000000ffff04a224 */ /* 0x000fe200078e0a04 */
[----:B------:R-:W-:-:S05]  /*0580*/  @!P1 LOP3.LUT R4, RZ, R13, RZ, 0x33, !PT ;  /* 0x0000000dff049212 */ /* 0x000fca00078e33ff */
[----:B------:R-:W-:Y:S02]  /*0590*/  IMAD.MOV R0, RZ, RZ, -R4 ;  /* 0x000000ffff007224 */ /* 0x000fe400078e0a04 */
[----:B------:R-:W-:Y:S02]  /*05a0*/  IMAD.SHL.U32 R21, R4, 0x20, RZ ;  /* 0x0000002004157824 */ /* 0x000fe400078e00ff */
[----:B------:R-:W-:Y:S01]  /*05b0*/  IMAD R0, R13, R0, R6 ;  /* 0x000000000d007224 */ /* 0x000fe200078e0206 */
[----:B------:R-:W-:-:S03]  /*05c0*/  CS2R R12, SRZ ;  /* 0x00000000000c7805 */ /* 0x000fc6000001ff00 */
[----:B------:R-:W-:Y:S02]  /*05d0*/  IMAD.IADD R0, R8, 0x1, R0 ;  /* 0x0000000108007824 */ /* 0x000fe400078e0200 */
[----:B------:R-:W0:Y:S02]  /*05e0*/  LDC R8, c[0x0][0x230] ;  /* 0x00008c00ff087b82 */ /* 0x000e240000000800 */
[----:B------:R-:W-:Y:S01]  /*05f0*/  IMAD R92, R0, 0x100, R5 ;  /* 0x00000100005c7824 */ /* 0x000fe200078e0205 */
[----:B------:R-:W-:-:S03]  /*0600*/  LOP3.LUT R0, R20, 0x60, RZ, 0xc0, !PT ;  /* 0x0000006014007812 */ /* 0x000fc600078ec0ff */
[----:B------:R-:W-:Y:S01]  /*0610*/  VIADD R93, R92, 0x80 ;  /* 0x000000805c5d7836 */ /* 0x000fe20000000000 */
[----:B------:R1:W-:Y:S04]  /*0620*/  STL [R1+0x24], R92 ;  /* 0x0000245c01007387 */ /* 0x0003e80000100800 */
[----:B------:R1:W-:Y:S04]  /*0630*/  STL [R1+0x28], R93 ;  /* 0x0000285d01007387 */ /* 0x0003e80000100800 */
[----:B------:R1:W-:Y:S01]  /*0640*/  STL [R1+0x20], R21 ;  /* 0x0000201501007387 */ /* 0x0003e20000100800 */
[----:B0-----:R-:W-:-:S05]  /*0650*/  VIADD R8, R8, 0x1f ;  /* 0x0000001f08087836 */ /* 0x001fca0000000000 */
[----:B------:R-:W-:-:S13]  /*0660*/  ISETP.GE.AND P0, PT, R8, 0x20, PT ;  /* 0x000000200800780c */ /* 0x000fda0003f06270 */
[----:B-1----:R-:W-:Y:S05]  /*0670*/  @!P0 BRA `(.L_x_0) ;  /* 0x0000003800c88947 */ /* 0x002fea0003800000 */
[----:B------:R-:W-:Y:S01]  /*0680*/  IABS R18, R3 ;  /* 0x0000000300127213 */ /* 0x000fe20000000000 */
[----:B------:R-:W-:Y:S01]  /*0690*/  ULDC UR6, c[0x0][0x234] ;  /* 0x00008d0000067ab9 */ /* 0x000fe20000000800 */
[----:B------:R-:W-:Y:S01]  /*06a0*/  IABS R23, R2 ;  /* 0x0000000200177213 */ /* 0x000fe20000000000 */
[----:B------:R-:W-:Y:S01]  /*06b0*/  USHF.R.U32.HI UR13, URZ, 0x4, UR12 ;  /* 0x000000043f0d7899 */ /* 0x000fe2000801160c */
[----:B------:R-:W0:Y:S01]  /*06c0*/  I2F.RP R9, R18 ;  /* 0x0000001200097306 */ /* 0x000e220000209400 */
[----:B------:R-:W-:Y:S01]  /*06d0*/  LEA.HI R24, R0, R21, RZ, 0x1b ;  /* 0x0000001500187211 */ /* 0x000fe200078fd8ff */
[----:B------:R-:W-:Y:S01]  /*06e0*/  UIADD3 UR4, UR12, 0x4000, URZ ;  /* 0x000040000c047890 */ /* 0x000fe2000fffe03f */
[----:B------:R-:W-:Y:S01]  /*06f0*/  IABS R16, R93 ;  /* 0x0000005d00107213 */ /* 0x000fe20000000000 */
[----:B------:R-:W-:Y:S01]  /*0700*/  USGXT.U32 UR13, UR13, 0xe ;  /* 0x0000000e0d0d789a */ /* 0x000fe20008000000 */
[----:B------:R-:W-:Y:S01]  /*0710*/  IABS R22, R92 ;  /* 0x0000005c00167213 */ /* 0x000fe20000000000 */
[C---:B------:R-:W-:Y:S01]  /*0720*/  VIADD R0, R24.reuse, 0x1c ;  /* 0x0000001c18007836 */ /* 0x040fe20000000000 */
[----:B------:R-:W-:Y:S01]  /*0730*/  ULDC.64 UR8, c[0x0][0x210] ;  /* 0x0000840000087ab9 */ /* 0x000fe20000000a00 */
[----:B------:R-:W1:Y:S01]  /*0740*/  I2F.RP R11, R23 ;  /* 0x00000017000b7306 */ /* 0x000e620000209400 */
[C---:B------:R-:W-:Y:S01]  /*0750*/  VIADD R10, R24.reuse, 0x18 ;  /* 0x00000018180a7836 */ /* 0x040fe20000000000 */
[----:B------:R-:W-:Y:S01]  /*0760*/  USHF.R.U32.HI UR4, URZ, 0x4, UR4 ;  /* 0x000000043f047899 */ /* 0x000fe20008011604 */
[C---:B------:R-:W-:Y:S01]  /*0770*/  VIADD R25, R24.reuse, 0x14 ;  /* 0x0000001418197836 */ /* 0x040fe20000000000 */
[----:B------:R-:W-:Y:S01]  /*0780*/  UMOV UR5, URZ ;  /* 0x0000003f00057c82 */ /* 0x000fe20008000000 */
[C---:B------:R-:W-:Y:S01]  /*0790*/  VIADD R27, R24.reuse, 0xc ;  /* 0x0000000c181b7836 */ /* 0x040fe20000000000 */
[----:B------:R-:W-:Y:S01]  /*07a0*/  USGXT.U32 UR4, UR4, 0xe ;  /* 0x0000000e0404789a */ /* 0x000fe20008000000 */
[C---:B------:R-:W-:Y:S01]  /*07b0*/  VIADD R26, R24.reuse, 0x10 ;  /* 0x00000010181a7836 */ /* 0x040fe20000000000 */
[----:B0-----:R-:W0:Y:S01]  /*07c0*/  MUFU.RCP R9, R9 ;  /* 0x0000000900097308 */ /* 0x001e220000001000 */
[C---:B------:R-:W-:Y:S01]  /*07d0*/  VIADD R29, R24.reuse, 0x4 ;  /* 0x00000004181d7836 */ /* 0x040fe20000000000 */
[----:B------:R-:W-:Y:S01]  /*07e0*/  IABS R17, R27 ;  /* 0x0000001b00117213 */ /* 0x000fe20000000000 */
[----:B------:R-:W-:Y:S01]  /*07f0*/  VIADD R28, R24, 0x8 ;  /* 0x00000008181c7836 */ /* 0x000fe20000000000 */
[----:B------:R-:W-:Y:S01]  /*0800*/  IABS R15, R26 ;  /* 0x0000001a000f7213 */ /* 0x000fe20000000000 */
[----:B------:R-:W-:Y:S01]  /*0810*/  IMAD.U32 R90, RZ, RZ, UR8 ;  /* 0x00000008ff5a7e24 */ /* 0x000fe2000f8e00ff */
[----:B------:R-:W-:Y:S01]  /*0820*/  IABS R21, R29 ;  /* 0x0000001d00157213 */ /* 0x000fe20000000000 */
[----:B------:R-:W-:Y:S01]  /*0830*/  UIADD3 UR8, UP0, UR13, 0x80, URZ ;  /* 0x000000800d087890 */ /* 0x000fe2000ff1e03f */
[----:B-1----:R-:W1:Y:S01]  /*0840*/  MUFU.RCP R11, R11 ;  /* 0x0000000b000b7308 */ /* 0x002e620000001000 */
[----:B------:R-:W-:Y:S01]  /*0850*/  IABS R19, R28 ;  /* 0x0000001c00137213 */ /* 0x000fe20000000000 */
[----:B------:R-:W-:Y:S01]  /*0860*/  IMAD.U32 R91, RZ, RZ, UR9 ;  /* 0x00000009ff5b7e24 */ /* 0x000fe2000f8e00ff */
[----:B------:R-:W-:Y:S01]  /*0870*/  UIADD3.X UR9, UR5, 0x40000040, URZ, UP0, !UPT ;  /* 0x4000004005097890 */ /* 0x000fe200087fe43f */
[----:B------:R-:W-:Y:S01]  /*0880*/  CS2R R72, SRZ ;  /* 0x0000000000487805 */ /* 0x000fe2000001ff00 */
[----:B------:R-:W-:Y:S01]  /*0890*/  ULDC UR7, c[0x0][0x230] ;  /* 0x00008c0000077ab9 */ /* 0x000fe20000000800 */
[----:B------:R-:W-:-:S02]  /*08a0*/  CS2R R74, SRZ ;  /* 0x00000000004a7805 */ /* 0x000fc4000001ff00 */
[----:B------:R-:W-:Y:S02]  /*08b0*/  CS2R R76, SRZ ;  /* 0x00000000004c7805 */ /* 0x000fe4000001ff00 */
[----:B------:R-:W-:Y:S01]  /*08c0*/  CS2R R78, SRZ ;  /* 0x00000000004e7805 */ /* 0x000fe2000001ff00 */
[----:B0-----:R-:W-:Y:S01]  /*08d0*/  VIADD R4, R9, 0xffffffe ;  /* 0x0ffffffe09047836 */ /* 0x001fe20000000000 */
[----:B------:R-:W-:Y:S02]  /*08e0*/  CS2R R80, SRZ ;  /* 0x0000000000507805 */ /* 0x000fe4000001ff00 */
[----:B------:R-:W-:Y:S02]  /*08f0*/  CS2R R82, SRZ ;  /* 0x0000000000527805 */ /* 0x000fe4000001ff00 */
[----:B------:R-:W-:Y:S01]  /*0900*/  CS2R R84, SRZ ;  /* 0x0000000000547805 */ /* 0x000fe2000001ff00 */
[----:B------:R0:W2:Y:S01]  /*0910*/  F2I.FTZ.U32.TRUNC.NTZ R5, R4 ;  /* 0x0000000400057305 */ /* 0x0000a2000021f000 */
[----:B------:R-:W-:-:S02]  /*0920*/  CS2R R86, SRZ ;  /* 0x0000000000567805 */ /* 0x000fc4000001ff00 */
[----:B------:R-:W-:Y:S02]  /*0930*/  CS2R R56, SRZ ;  /* 0x0000000000387805 */ /* 0x000fe4000001ff00 */
[----:B------:R-:W-:Y:S01]  /*0940*/  CS2R R58, SRZ ;  /* 0x00000000003a7805 */ /* 0x000fe2000001ff00 */
[----:B-1----:R-:W-:Y:S01]  /*0950*/  VIADD R6, R11, 0xffffffe ;  /* 0x0ffffffe0b067836 */ /* 0x002fe20000000000 */
[----:B------:R-:W-:Y:S02]  /*0960*/  IABS R11, R0 ;  /* 0x00000000000b7213 */ /* 0x000fe40000000000 */
[----:B------:R-:W-:Y:S02]  /*0970*/  CS2R R60, SRZ ;  /* 0x00000000003c7805 */ /* 0x000fe4000001ff00 */
[----:B------:R-:W-:Y:S01]  /*0980*/  CS2R R62, SRZ ;  /* 0x00000000003e7805 */ /* 0x000fe2000001ff00 */
[----:B------:R-:W1:Y:S01]  /*0990*/  F2I.FTZ.U32.TRUNC.NTZ R7, R6 ;  /* 0x0000000600077305 */ /* 0x000e62000021f000 */
[----:B0-----:R-:W-:Y:S01]  /*09a0*/  IMAD.MOV.U32 R4, RZ, RZ, RZ ;  /* 0x000000ffff047224 */ /* 0x001fe200078e00ff */
[----:B------:R-:W-:-:S02]  /*09b0*/  CS2R R64, SRZ ;  /* 0x0000000000407805 */ /* 0x000fc4000001ff00 */
[----:B------:R-:W-:Y:S02]  /*09c0*/  CS2R R66, SRZ ;  /* 0x0000000000427805 */ /* 0x000fe4000001ff00 */
[----:B------:R-:W-:Y:S02]  /*09d0*/  CS2R R68, SRZ ;  /* 0x0000000000447805 */ /* 0x000fe4000001ff00 */
[----:B------:R-:W-:Y:S02]  /*09e0*/  CS2R R70, SRZ ;  /* 0x0000000000467805 */ /* 0x000fe4000001ff00 */
[----:B------:R-:W-:Y:S01]  /*09f0*/  CS2R R40, SRZ ;  /* 0x0000000000287805 */ /* 0x000fe2000001ff00 */
[----:B--2---:R-:W-:Y:S01]  /*0a00*/  IMAD.MOV R13, RZ, RZ, -R5 ;  /* 0x000000ffff0d7224 */ /* 0x004fe200078e0a05 */
[----:B------:R-:W-:Y:S02]  /*0a10*/  CS2R R42, SRZ ;  /* 0x00000000002a7805 */ /* 0x000fe4000001ff00 */
[----:B------:R-:W-:-:S02]  /*0a20*/  CS2R R44, SRZ ;  /* 0x00000000002c7805 */ /* 0x000fc4000001ff00 */
[----:B------:R-:W-:Y:S01]  /*0a30*/  CS2R R46, SRZ ;  /* 0x00000000002e7805 */ /* 0x000fe2000001ff00 */
[----:B------:R-:W-:Y:S01]  /*0a40*/  IMAD R9, R13, R18, RZ ;  /* 0x000000120d097224 */ /* 0x000fe200078e02ff */
[----:B------:R-:W-:Y:S02]  /*0a50*/  CS2R R48, SRZ ;  /* 0x0000000000307805 */ /* 0x000fe4000001ff00 */
[----:B------:R-:W-:Y:S02]  /*0a60*/  CS2R R50, SRZ ;  /* 0x0000000000327805 */ /* 0x000fe4000001ff00 */
[----:B------:R-:W-:Y:S01]  /*0a70*/  CS2R R52, SRZ ;  /* 0x0000000000347805 */ /* 0x000fe2000001ff00 */
[----:B-1----:R-:W-:Y:S01]  /*0a80*/  IMAD.MOV R6, RZ, RZ, -R7 ;  /* 0x000000ffff067224 */ /* 0x002fe200078e0a07 */
[----:B------:R-:W-:Y:S01]  /*0a90*/  CS2R R54, SRZ ;  /* 0x0000000000367805 */ /* 0x000fe2000001ff00 */
[----:B------:R-:W-:Y:S01]  /*0aa0*/  IMAD.HI.U32 R4, R5, R9, R4 ;  /* 0x0000000905047227 */ /* 0x000fe200078e0004 */
[----:B------:R-:W-:-:S02]  /*0ab0*/  IABS R5, R10 ;  /* 0x0000000a00057213 */ /* 0x000fc40000000000 */
[----:B------:R-:W-:Y:S02]  /*0ac0*/  CS2R R30, SRZ ;  /* 0x00000000001e7805 */ /* 0x000fe4000001ff00 */
[----:B------:R-:W-:Y:S01]  /*0ad0*/  CS2R R32, SRZ ;  /* 0x0000000000207805 */ /* 0x000fe2000001ff00 */
[----:B------:R-:W-:Y:S01]  /*0ae0*/  IMAD R13, R6, R23, RZ ;  /* 0x00000017060d7224 */ /* 0x000fe200078e02ff */
[----:B------:R-:W-:Y:S01]  /*0af0*/  CS2R R34, SRZ ;  /* 0x0000000000227805 */ /* 0x000fe2000001ff00 */
[----:B------:R-:W-:Y:S01]  /*0b00*/  IMAD.MOV.U32 R9, RZ, RZ, R11 ;  /* 0x000000ffff097224 */ /* 0x000fe200078e000b */
[----:B------:R-:W-:Y:S01]  /*0b10*/  CS2R R36, SRZ ;  /* 0x0000000000247805 */ /* 0x000fe2000001ff00 */
[----:B------:R-:W-:Y:S01]  /*0b20*/  IMAD.MOV.U32 R6, RZ, RZ, RZ ;  /* 0x000000ffff067224 */ /* 0x000fe200078e00ff */
[----:B------:R-:W-:Y:S01]  /*0b30*/  CS2R R38, SRZ ;  /* 0x0000000000267805 */ /* 0x000fe2000001ff00 */
[----:B------:R-:W-:Y:S01]  /*0b40*/  IMAD.MOV.U32 R11, RZ, RZ, R5 ;  /* 0x000000ffff0b7224 */ /* 0x000fe200078e0005 */
[----:B------:R-:W-:Y:S01]  /*0b50*/  UMOV UR10, 0xfffffffe ;  /* 0xfffffffe000a7882 */ /* 0x000fe20000000000 */
[----:B------:R-:W-:Y:S01]  /*0b60*/  IMAD.HI.U32 R14, R7, R13, R6 ;  /* 0x0000000d070e7227 */ /* 0x000fe200078e0006 */
[----:B------:R-:W-:Y:S01]  /*0b70*/  IABS R13, R25 ;  /* 0x00000019000d7213 */ /* 0x000fe20000000000 */
[----:B------:R-:W-:Y:S01]  /*0b80*/  UMOV UR11, 0x7fffffdf ;  /* 0x7fffffdf000b7882 */ /* 0x000fe20000000000 */
[----:B------:R-:W-:Y:S01]  /*0b90*/  UIADD3.64 UR16, UR8, 0x80, URZ ;  /* 0x0000008008107897 */ /* 0x000fe2000fffe03f */
[----:B------:R-:W-:Y:S01]  /*0ba0*/  IMAD.HI.U32 R6, R4, R11, RZ ;  /* 0x0000000b04067227 */ /* 0x000fe200078e00ff */
[----:B------:R-:W-:-:S02]  /*0bb0*/  UIADD3.64 UR10, UR4, -UR10, URZ ;  /* 0x8000000a040a7297 */ /* 0x000fc4000fffe03f */
[----:B------:R-:W-:Y:S01]  /*0bc0*/  UIADD3.64 UR20, UR8, 0x100, URZ ;  /* 0x0000010008147897 */ /* 0x000fe2000fffe03f */
[----:B------:R-:W-:Y:S01]  /*0bd0*/  IMAD.HI.U32 R5, R4, R9, RZ ;  /* 0x0000000904057227 */ /* 0x000fe200078e00ff */
[----:B------:R-:W-:Y:S02]  /*0be0*/  UIADD3.64 UR24, UR8, 0x180, URZ ;  /* 0x0000018008187897 */ /* 0x000fe4000fffe03f */
[----:B------:R-:W-:Y:S01]  /*0bf0*/  UIADD3.64 UR28, UR8, 0x200, URZ ;  /* 0x00000200081c7897 */ /* 0x000fe2000fffe03f */
[----:B------:R-:W-:Y:S01]  /*0c00*/  IMAD.MOV R6, RZ, RZ, -R6 ;  /* 0x000000ffff067224 */ /* 0x000fe200078e0a06 */
[----:B------:R-:W-:Y:S01]  /*0c10*/  UIADD3.64 UR32, UR8, 0x280, URZ ;  /* 0x0000028008207897 */ /* 0x000fe2000fffe03f */
[----:B------:R-:W-:Y:S01]  /*0c20*/  IMAD.MOV R5, RZ, RZ, -R5 ;  /* 0x000000ffff057224 */ /* 0x000fe200078e0a05 */
[----:B------:R-:W-:Y:S01]  /*0c30*/  UIADD3.64 UR36, UR8, 0x300, URZ ;  /* 0x0000030008247897 */ /* 0x000fe2000fffe03f */
[----:B------:R-:W-:Y:S02]  /*0c40*/  IMAD R6, R18, R6, R11 ;  /* 0x0000000612067224 */ /* 0x000fe400078e020b */
[----:B------:R-:W-:-:S03]  /*0c50*/  IMAD.HI.U32 R7, R4, R13, RZ ;  /* 0x0000000d04077227 */ /* 0x000fc600078e00ff */
[----:B------:R-:W-:Y:S01]  /*0c60*/  ISETP.GT.U32.AND P0, PT, R18, R6, PT ;  /* 0x000000061200720c */ /* 0x000fe20003f04070 */
[----:B------:R-:W-:-:S04]  /*0c70*/  IMAD.HI.U32 R11, R4, R17, RZ ;  /* 0x00000011040b7227 */ /* 0x000fc800078e00ff */
[----:B------:R-:W-:Y:S02]  /*0c80*/  IMAD R5, R18, R5, R9 ;  /* 0x0000000512057224 */ /* 0x000fe400078e0209 */
[----:B------:R-:W-:-:S03]  /*0c90*/  IMAD.HI.U32 R9, R4, R15, RZ ;  /* 0x0000000f04097227 */ /* 0x000fc600078e00ff */
[C---:B------:R-:W-:Y:S01]  /*0ca0*/  ISETP.GT.U32.AND P2, PT, R18.reuse, R5, PT ;  /* 0x000000051200720c */ /* 0x040fe20003f44070 */
[----:B------:R-:W-:Y:S02]  /*0cb0*/  IMAD.MOV R7, RZ, RZ, -R7 ;  /* 0x000000ffff077224 */ /* 0x000fe400078e0a07 */
[----:B------:R-:W-:Y:S02]  /*0cc0*/  IMAD.MOV R11, RZ, RZ, -R11 ;  /* 0x000000ffff0b7224 */ /* 0x000fe400078e0a0b */
[----:B------:R-:W-:Y:S02]  /*0cd0*/  IMAD.MOV R9, RZ, RZ, -R9 ;  /* 0x000000ffff097224 */ /* 0x000fe400078e0a09 */
[C---:B------:R-:W-:Y:S02]  /*0ce0*/  IMAD R7, R18.reuse, R7, R13 ;  /* 0x0000000712077224 */ /* 0x040fe400078e020d */
[----:B------:R-:W-:Y:S01]  /*0cf0*/  IMAD R11, R18, R11, R17 ;  /* 0x0000000b120b7224 */ /* 0x000fe200078e0211 */
[----:B------:R-:W-:Y:S01]  /*0d00*/  IABS R17, R24 ;  /* 0x0000001800117213 */ /* 0x000fe20000000000 */
[----:B------:R-:W-:Y:S01]  /*0d10*/  IMAD.HI.U32 R13, R4, R21, RZ ;  /* 0x00000015040d7227 */ /* 0x000fe200078e00ff */
[----:B------:R-:W-:-:S02]  /*0d20*/  ISETP.GT.U32.AND P1, PT, R18, R7, PT ;  /* 0x000000071200720c */ /* 0x000fc40003f24070 */
[C---:B------:R-:W-:Y:S01]  /*0d30*/  ISETP.GT.U32.AND P5, PT, R18.reuse, R11, PT ;  /* 0x0000000b1200720c */ /* 0x040fe20003fa4070 */
[----:B------:R-:W-:Y:S02]  /*0d40*/  IMAD R9, R18, R9, R15 ;  /* 0x0000000912097224 */ /* 0x000fe400078e020f */
[----:B------:R-:W-:Y:S02]  /*0d50*/  IMAD.MOV R15, RZ, RZ, -R13 ;  /* 0x000000ffff0f7224 */ /* 0x000fe400078e0a0d */
[----:B------:R-:W-:Y:S01]  /*0d60*/  IMAD.HI.U32 R12, R4, R19, RZ ;  /* 0x00000013040c7227 */ /* 0x000fe200078e00ff */
[----:B------:R-:W-:-:S03]  /*0d70*/  ISETP.GT.U32.AND P6, PT, R18, R9, PT ;  /* 0x000000091200720c */ /* 0x000fc60003fc4070 */
[----:B------:R-:W-:-:S04]  /*0d80*/  IMAD.HI.U32 R13, R4, R17, RZ ;  /* 0x00000011040d7227 */ /* 0x000fc800078e00ff */
[----:B------:R-:W-:Y:S02]  /*0d90*/  IMAD.MOV R12, RZ, RZ, -R12 ;  /* 0x000000ffff0c7224 */ /* 0x000fe400078e0a0c */
[----:B------:R-:W-:Y:S02]  /*0da0*/  IMAD.MOV R13, RZ, RZ, -R13 ;  /* 0x000000ffff0d7224 */ /* 0x000fe400078e0a0d */
[C---:B------:R-:W-:Y:S02]  /*0db0*/  IMAD R12, R18.reuse, R12, R19 ;  /* 0x0000000c120c7224 */ /* 0x040fe400078e0213 */
[C---:B------:R-:W-:Y:S02]  /*0dc0*/  IMAD R4, R18.reuse, R15, R21 ;  /* 0x0000000f12047224 */ /* 0x040fe400078e0215 */
[C---:B------:R-:W-:Y:S01]  /*0dd0*/  IMAD R13, R18.reuse, R13, R17 ;  /* 0x0000000d120d7224 */ /* 0x040fe200078e0211 */
[----:B------:R-:W-:Y:S01]  /*0de0*/  ISETP.GT.U32.AND P4, PT, R18, R12, PT ;  /* 0x0000000c1200720c */ /* 0x000fe20003f84070 */
[----:B------:R-:W-:Y:S01]  /*0df0*/  IMAD.HI.U32 R15, R14, R16, RZ ;  /* 0x000000100e0f7227 */ /* 0x000fe200078e00ff */
[----:B------:R-:W-:-:S03]  /*0e00*/  ISETP.GT.U32.AND P3, PT, R18, R4, PT ;  /* 0x000000041200720c */ /* 0x000fc60003f64070 */
[----:B------:R-:W-:-:S04]  /*0e10*/  IMAD.HI.U32 R14, R14, R22, RZ ;  /* 0x000000160e0e7227 */ /* 0x000fc800078e00ff */
[----:B------:R-:W-:Y:S01]  /*0e20*/  @!P2 IMAD.IADD R5, R5, 0x1, -R18 ;  /* 0x000000010505a824 */ /* 0x000fe200078e0a12 */
[C---:B------:R-:W-:Y:S01]  /*0e30*/  ISETP.GT.U32.AND P2, PT, R18.reuse, R13, PT ;  /* 0x0000000d1200720c */ /* 0x040fe20003f44070 */
[----:B------:R-:W-:Y:S02]  /*0e40*/  IMAD.MOV R15, RZ, RZ, -R15 ;  /* 0x000000ffff0f7224 */ /* 0x000fe400078e0a0f */
[----:B------:R-:W-:Y:S02]  /*0e50*/  IMAD.MOV R19, RZ, RZ, -R14 ;  /* 0x000000ffff137224 */ /* 0x000fe400078e0a0e */
[----:B------:R-:W-:Y:S01]  /*0e60*/  IMAD R14, R23, R15, R16 ;  /* 0x0000000f170e7224 */ /* 0x000fe200078e0210 */
[----:B------:R-:W-:Y:S01]  /*0e70*/  LOP3.LUT R15, RZ, R2, RZ, 0x33, !PT ;  /* 0x00000002ff0f7212 */ /* 0x000fe200078e33ff */
[--C-:B------:R-:W-:Y:S01]  /*0e80*/  @!P6 IMAD.IADD R9, R9, 0x1, -R18.reuse ;  /* 0x000000010909e824 */ /* 0x100fe200078e0a12 */
[----:B------:R-:W-:Y:S01]  /*0e90*/  ISETP.GT.U32.AND P6, PT, R18, R5, PT ;  /* 0x000000051200720c */ /* 0x000fe20003fc4070 */
[----:B------:R-:W-:Y:S01]  /*0ea0*/  @!P0 IMAD.IADD R6, R6, 0x1, -R18 ;  /* 0x0000000106068824 */ /* 0x000fe200078e0a12 */
[C---:B------:R-:W-:Y:S01]  /*0eb0*/  ISETP.GT.U32.AND P0, PT, R23.reuse, R14, PT ;  /* 0x0000000e1700720c */ /* 0x040fe20003f04070 */
[----:B------:R-:W-:-:S02]  /*0ec0*/  IMAD R16, R23, R19, R22 ;  /* 0x0000001317107224 */ /* 0x000fc400078e0216 */
[--C-:B------:R-:W-:Y:S02]  /*0ed0*/  @!P1 IMAD.IADD R7, R7, 0x1, -R18.reuse ;  /* 0x0000000107079824 */ /* 0x100fe400078e0a12 */
[--C-:B------:R-:W-:Y:S01]  /*0ee0*/  @!P5 IMAD.IADD R11, R11, 0x1, -R18.reuse ;  /* 0x000000010b0bd824 */ /* 0x100fe200078e0a12 */
[----:B------:R-:W-:Y:S01]  /*0ef0*/  ISETP.GT.U32.AND P1, PT, R23, R16, PT ;  /* 0x000000101700720c */ /* 0x000fe20003f24070 */
[--C-:B------:R-:W-:Y:S01]  /*0f00*/  @!P4 IMAD.IADD R12, R12, 0x1, -R18.reuse ;  /* 0x000000010c0cc824 */ /* 0x100fe200078e0a12 */
[----:B------:R-:W-:Y:S01]  /*0f10*/  ISETP.GT.U32.AND P5, PT, R18, R6, PT ;  /* 0x000000061200720c */ /* 0x000fe20003fa4070 */
[--C-:B------:R-:W-:Y:S01]  /*0f20*/  @!P3 IMAD.IADD R4, R4, 0x1, -R18.reuse ;  /* 0x000000010404b824 */ /* 0x100fe200078e0a12 */
[C---:B------:R-:W-:Y:S01]  /*0f30*/  ISETP.GT.U32.AND P4, PT, R18.reuse, R7, PT ;  /* 0x000000071200720c */ /* 0x040fe20003f84070 */
[--C-:B------:R-:W-:Y:S01]  /*0f40*/  @!P2 IMAD.IADD R13, R13, 0x1, -R18.reuse ;  /* 0x000000010d0da824 */ /* 0x100fe200078e0a12 */
[----:B------:R-:W-:Y:S01]  /*0f50*/  ISETP.GT.U32.AND P3, PT, R18, R9, PT ;  /* 0x000000091200720c */ /* 0x000fe20003f64070 */
[----:B------:R-:W-:Y:S01]  /*0f60*/  @!P6 IMAD.IADD R5, R5, 0x1, -R18 ;  /* 0x000000010505e824 */ /* 0x000fe200078e0a12 */
[----:B------:R-:W-:Y:S01]  /*0f70*/  ISETP.GE.AND P2, PT, R0, RZ, PT ;  /* 0x000000ff0000720c */ /* 0x000fe20003f46270 */
[----:B------:R-:W-:Y:S01]  /*0f80*/  @!P0 IMAD.IADD R14, R14, 0x1, -R23 ;  /* 0x000000010e0e8824 */ /* 0x000fe200078e0a17 */
[----:B------:R-:W-:Y:S01]  /*0f90*/  ISETP.GE.AND P0, PT, R10, RZ, PT ;  /* 0x000000ff0a00720c */ /* 0x000fe20003f06270 */
[----:B------:R-:W-:Y:S01]  /*0fa0*/  IMAD.MOV.U32 R0, RZ, RZ, R5 ;  /* 0x000000ffff007224 */ /* 0x000fe200078e0005 */
[----:B------:R-:W-:Y:S01]  /*0fb0*/  SHF.R.S32.HI R5, RZ, 0x1f, R8 ;  /* 0x0000001fff057819 */ /* 0x000fe20000011408 */
[----:B------:R-:W-:Y:S01]  /*0fc0*/  @!P1 IMAD.IADD R16, R16, 0x1, -R23 ;  /* 0x0000000110109824 */ /* 0x000fe200078e0a17 */
[----:B------:R-:W-:Y:S01]  /*0fd0*/  ISETP.GT.U32.AND P1, PT, R18, R11, PT ;  /* 0x0000000b1200720c */ /* 0x000fe20003f24070 */
[--C-:B------:R-:W-:Y:S01]  /*0fe0*/  @!P5 IMAD.IADD R6, R6, 0x1, -R18.reuse ;  /* 0x000000010606d824 */ /* 0x100fe200078e0a12 */
[C---:B------:R-:W-:Y:S01]  /*0ff0*/  ISETP.GT.U32.AND P5, PT, R18.reuse, R12, PT ;  /* 0x0000000c1200720c */ /* 0x040fe20003fa4070 */
[--C-:B------:R-:W-:Y:S01]  /*1000*/  @!P4 IMAD.IADD R7, R7, 0x1, -R18.reuse ;  /* 0x000000010707c824 */ /* 0x100fe200078e0a12 */
[C---:B------:R-:W-:Y:S01]  /*1010*/  ISETP.GT.U32.AND P4, PT, R18.reuse, R4, PT ;  /* 0x000000041200720c */ /* 0x040fe20003f84070 */
[----:B------:R-:W-:Y:S01]  /*1020*/  @!P3 IMAD.IADD R9, R9, 0x1, -R18 ;  /* 0x000000010909b824 */ /* 0x000fe200078e0a12 */
[----:B------:R-:W-:Y:S01]  /*1030*/  ISETP.GT.U32.AND P3, PT, R18, R13, PT ;  /* 0x0000000d1200720c */ /* 0x000fe20003f64070 */
[----:B------:R-:W-:Y:S01]  /*1040*/  @!P2 IMAD.MOV R0, RZ, RZ, -R0 ;  /* 0x000000ffff00a224 */ /* 0x000fe200078e0a00 */
[----:B------:R-:W-:Y:S01]  /*1050*/  ISETP.GT.U32.AND P2, PT, R23, R14, PT ;  /* 0x0000000e1700720c */ /* 0x000fe20003f44070 */
[----:B------:R-:W-:Y:S01]  /*1060*/  @!P0 IMAD.MOV R6, RZ, RZ, -R6 ;  /* 0x000000ffff068224 */ /* 0x000fe200078e0a06 */
[----:B------:R-:W-:-:S02]  /*1070*/  LEA.HI R5, R5, R8, RZ, 0x5 ;  /* 0x0000000805057211 */ /* 0x000fc400078f28ff */
[----:B------:R-:W-:Y:S01]  /*1080*/  ISETP.GT.U32.AND P0, PT, R23, R16, PT ;  /* 0x000000101700720c */ /* 0x000fe20003f04070 */
[----:B------:R-:W0:Y:S01]  /*1090*/  LDC R8, c[0x0][0x240] ;  /* 0x00009000ff087b82 */ /* 0x000e220000000800 */
[--C-:B------:R-:W-:Y:S01]  /*10a0*/  @!P1 IMAD.IADD R11, R11, 0x1, -R18.reuse ;  /* 0x000000010b0b9824 */ /* 0x100fe200078e0a12 */
[----:B------:R-:W-:Y:S01]  /*10b0*/  ISETP.GE.AND P1, PT, R25, RZ, PT ;  /* 0x000000ff1900720c */ /* 0x000fe20003f26270 */
[--C-:B------:R-:W-:Y:S01]  /*10c0*/  @!P5 IMAD.IADD R12, R12, 0x1, -R18.reuse ;  /* 0x000000010c0cd824 */ /* 0x100fe200078e0a12 */
[----:B------:R-:W-:Y:S01]  /*10d0*/  ISETP.GE.AND P5, PT, R26, RZ, PT ;  /* 0x000000ff1a00720c */ /* 0x000fe20003fa6270 */
[--C-:B------:R-:W-:Y:S01]  /*10e0*/  @!P4 IMAD.IADD R4, R4, 0x1, -R18.reuse ;  /* 0x000000010404c824 */ /* 0x100fe200078e0a12 */
[----:B------:R-:W-:Y:S01]  /*10f0*/  ISETP.GE.AND P4, PT, R27, RZ, PT ;  /* 0x000000ff1b00720c */ /* 0x000fe20003f86270 */
[----:B------:R-:W-:Y:S01]  /*1100*/  @!P3 IMAD.IADD R13, R13, 0x1, -R18 ;  /* 0x000000010d0db824 */ /* 0x000fe200078e0a12 */
[----:B------:R-:W-:Y:S01]  /*1110*/  ISETP.GE.AND P3, PT, R28, RZ, PT ;  /* 0x000000ff1c00720c */ /* 0x000fe20003f66270 */
[--C-:B------:R-:W-:Y:S01]  /*1120*/  @!P2 IMAD.IADD R14, R14, 0x1, -R23.reuse ;  /* 0x000000010e0ea824 */ /* 0x100fe200078e0a17 */
[----:B------:R-:W-:Y:S01]  /*1130*/  ISETP.GE.AND P2, PT, R29, RZ, PT ;  /* 0x000000ff1d00720c */ /* 0x000fe20003f46270 */
[----:B------:R-:W1:Y:S01]  /*1140*/  LDC.64 R18, c[0x0][0x218] ;  /* 0x00008600ff127b82 */ /* 0x000e620000000a00 */
[----:B------:R-:W-:Y:S01]  /*1150*/  ISETP.GE.AND P6, PT, R24, RZ, PT ;  /* 0x000000ff1800720c */ /* 0x000fe20003fc6270 */
[----:B------:R-:W-:Y:S01]  /*1160*/  @!P0 IMAD.IADD R16, R16, 0x1, -R23 ;  /* 0x0000000110108824 */ /* 0x000fe200078e0a17 */
[----:B------:R-:W-:Y:S01]  /*1170*/  ISETP.NE.AND P0, PT, R3, RZ, PT ;  /* 0x000000ff0300720c */ /* 0x000fe20003f05270 */
[----:B------:R-:W-:Y:S01]  /*1180*/  @!P1 IMAD.MOV R7, RZ, RZ, -R7 ;  /* 0x000000ffff079224 */ /* 0x000fe200078e0a07 */
[----:B------:R-:W-:Y:S01]  /*1190*/  LOP3.LUT R3, RZ, R3, RZ, 0x33, !PT ;  /* 0x00000003ff037212 */ /* 0x000fe200078e33ff */
[----:B------:R-:W-:Y:S01]  /*11a0*/  @!P5 IMAD.MOV R9, RZ, RZ, -R9 ;  /* 0x000000ffff09d224 */ /* 0x000fe200078e0a09 */
[----:B------:R-:W-:Y:S01]  /*11b0*/  ISETP.GE.AND P1, PT, R93, RZ, PT ;  /* 0x000000ff5d00720c */ /* 0x000fe20003f26270 */
[----:B------:R-:W-:Y:S01]  /*11c0*/  @!P4 IMAD.MOV R11, RZ, RZ, -R11 ;  /* 0x000000ffff0bc224 */ /* 0x000fe200078e0a0b */
[C---:B------:R-:W-:Y:S01]  /*11d0*/  SEL R0, R3.reuse, R0, !P0 ;  /* 0x0000000003007207 */ /* 0x040fe20004000000 */
[----:B------:R-:W-:Y:S01]  /*11e0*/  @!P3 IMAD.MOV R12, RZ, RZ, -R12 ;  /* 0x000000ffff0cb224 */ /* 0x000fe200078e0a0c */
[C---:B------:R-:W-:Y:S01]  /*11f0*/  SEL R6, R3.reuse, R6, !P0 ;  /* 0x0000000603067207 */ /* 0x040fe20004000000 */
[----:B------:R-:W-:Y:S01]  /*1200*/  @!P2 IMAD.MOV R4, RZ, RZ, -R4 ;  /* 0x000000ffff04a224 */ /* 0x000fe200078e0a04 */
[C---:B------:R-:W-:Y:S01]  /*1210*/  SEL R7, R3.reuse, R7, !P0 ;  /* 0x0000000703077207 */ /* 0x040fe20004000000 */
[----:B------:R-:W-:Y:S01]  /*1220*/  @!P6 IMAD.MOV R13, RZ, RZ, -R13 ;  /* 0x000000ffff0de224 */ /* 0x000fe200078e0a0d */
[C---:B------:R-:W-:Y:S01]  /*1230*/  SEL R9, R3.reuse, R9, !P0 ;  /* 0x0000000903097207 */ /* 0x040fe20004000000 */
[----:B0-----:R-:W-:Y:S01]  /*1240*/  IMAD R0, R0, R8, RZ ;  /* 0x0000000800007224 */ /* 0x001fe200078e02ff */
[C---:B------:R-:W-:Y:S01]  /*1250*/  SEL R11, R3.reuse, R11, !P0 ;  /* 0x0000000b030b7207 */ /* 0x040fe20004000000 */
[----:B------:R-:W0:Y:S01]  /*1260*/  LDC R93, c[0x0][0x238] ;  /* 0x00008e00ff5d7b82 */ /* 0x000e220000000800 */
[C---:B------:R-:W-:Y:S01]  /*1270*/  SEL R12, R3.reuse, R12, !P0 ;  /* 0x0000000c030c7207 */ /* 0x040fe20004000000 */
[----:B------:R-:W-:Y:S01]  /*1280*/  @!P1 IMAD.MOV R14, RZ, RZ, -R14 ;  /* 0x000000ffff0e9224 */ /* 0x000fe200078e0a0e */
[C---:B------:R-:W-:Y:S01]  /*1290*/  SEL R4, R3.reuse, R4, !P0 ;  /* 0x0000000403047207 */ /* 0x040fe20004000000 */
[-C--:B------:R-:W-:Y:S01]  /*12a0*/  IMAD R6, R6, R8.reuse, RZ ;  /* 0x0000000806067224 */ /* 0x080fe200078e02ff */
[----:B------:R-:W-:Y:S01]  /*12b0*/  SEL R3, R3, R13, !P0 ;  /* 0x0000000d03037207 */ /* 0x000fe20004000000 */
[-C--:B------:R-:W-:Y:S01]  /*12c0*/  IMAD R7, R7, R8.reuse, RZ ;  /* 0x0000000807077224 */ /* 0x080fe200078e02ff */
[----:B------:R-:W-:Y:S01]  /*12d0*/  ISETP.GE.AND P5, PT, R92, RZ, PT ;  /* 0x000000ff5c00720c */ /* 0x000fe20003fa6270 */
[----:B------:R-:W-:Y:S01]  /*12e0*/  IMAD R9, R9, R8, RZ ;  /* 0x0000000809097224 */ /* 0x000fe200078e02ff */
[----:B-1----:R-:W-:Y:S01]  /*12f0*/  LEA R10, P6, R0, R18, 0x1 ;  /* 0x00000012000a7211 */ /* 0x002fe200078c08ff */
[-C--:B------:R-:W-:Y:S01]  /*1300*/  IMAD R3, R3, R8.reuse, RZ ;  /* 0x0000000803037224 */ /* 0x080fe200078e02ff */
[----:B------:R-:W-:Y:S01]  /*1310*/  ISETP.NE.AND P4, PT, R2, RZ, PT ;  /* 0x000000ff0200720c */ /* 0x000fe20003f85270 */
[-C--:B------:R-:W-:Y:S01]  /*1320*/  IMAD R11, R11, R8.reuse, RZ ;  /* 0x000000080b0b7224 */ /* 0x080fe200078e02ff */
[-C--:B------:R-:W-:Y:S01]  /*1330*/  LEA.HI.X.SX32 R0, R0, R19.reuse, 0x1, P6 ;  /* 0x0000001300007211 */ /* 0x080fe200030f0eff */
[----:B------:R-:W-:Y:S01]  /*1340*/  IMAD R12, R12, R8, RZ ;  /* 0x000000080c0c7224 */ /* 0x000fe200078e02ff */
[----:B------:R-:W-:Y:S01]  /*1350*/  LEA R221, P6, R3, R18, 0x1 ;  /* 0x0000001203dd7211 */ /* 0x000fe200078c08ff */
[----:B------:R-:W-:Y:S01]  /*1360*/  IMAD R4, R4, R8, RZ ;  /* 0x0000000804047224 */ /* 0x000fe200078e02ff */
[----:B------:R-:W-:Y:S01]  /*1370*/  SEL R14, R15, R14, !P4 ;  /* 0x0000000e0f0e7207 */ /* 0x000fe20006000000 */
[----:B------:R-:W-:Y:S01]  /*1380*/  STL [R1+0x38], R10 ;  /* 0x0000380a01007387 */ /* 0x000fe20000100800 */
[----:B------:R-:W-:Y:S01]  /*1390*/  LEA.HI.X.SX32 R220, R3, R19, 0x1, P6 ;  /* 0x0000001303dc7211 */ /* 0x000fe200030f0eff */
[----:B------:R-:W-:Y:S01]  /*13a0*/  @!P5 IMAD.MOV R16, RZ, RZ, -R16 ;  /* 0x000000ffff10d224 */ /* 0x000fe200078e0a10 */
[----:B------:R-:W1:Y:S01]  /*13b0*/  LDC R3, c[0x0][0x23c] ;  /* 0x00008f00ff037b82 */ /* 0x000e620000000800 */
[-C--:B------:R-:W-:Y:S01]  /*13c0*/  LEA R8, P5, R6, R18.reuse, 0x1 ;  /* 0x0000001206087211 */ /* 0x080fe200078a08ff */
[----:B------:R-:W-:Y:S01]  /*13d0*/  IMAD R14, R14, UR6, RZ ;  /* 0x000000060e0e7c24 */ /* 0x000fe2000f8e02ff */
[----:B------:R-:W-:Y:S01]  /*13e0*/  LEA R252, P3, R9, R18, 0x1 ;  /* 0x0000001209fc7211 */ /* 0x000fe200078608ff */
[----:B0-----:R-:W-:Y:S01]  /*13f0*/  IMAD R213, R93, 0x1f, RZ ;  /* 0x0000001f5dd57824 */ /* 0x001fe200078e02ff */
[----:B------:R-:W-:Y:S01]  /*1400*/  SEL R15, R15, R16, !P4 ;  /* 0x000000100f0f7207 */ /* 0x000fe20006000000 */
[----:B------:R-:W-:Y:S01]  /*1410*/  STL [R1+0x30], R8 ;  /* 0x0000300801007387 */ /* 0x000fe20000100800 */
[-C--:B------:R-:W-:Y:S01]  /*1420*/  LEA R2, P4, R7, R18.reuse, 0x1 ;  /* 0x0000001207027211 */ /* 0x080fe200078808ff */
[----:B------:R-:W-:Y:S01]  /*1430*/  IMAD.WIDE R22, R14, 0x2, RZ ;  /* 0x000000020e167825 */ /* 0x000fe200078e02ff */
[----:B------:R-:W-:-:S02]  /*1440*/  LEA R231, P2, R11, R18, 0x1 ;  /* 0x000000120be77211 */ /* 0x000fc400078408ff */
[----:B------:R-:W-:Y:S02]  /*1450*/  CS2R R24, SRZ ;  /* 0x0000000000187805 */ /* 0x000fe4000001ff00 */
[-C--:B------:R-:W-:Y:S01]  /*1460*/  LEA R227, P1, R12, R18.reuse, 0x1 ;  /* 0x000000120ce37211 */ /* 0x080fe200078208ff */
[----:B------:R0:W-:Y:S01]  /*1470*/  STL [R1+0xc], R2 ;  /* 0x00000c0201007387 */ /* 0x0001e20000100800 */
[----:B------:R-:W-:Y:S01]  /*1480*/  IMAD R15, R15, UR6, RZ ;  /* 0x000000060f0f7c24 */ /* 0x000fe2000f8e02ff */
[----:B------:R-:W-:Y:S01]  /*1490*/  LEA R223, P0, R4, R18, 0x1 ;  /* 0x0000001204df7211 */ /* 0x000fe200078008ff */
[----:B------:R-:W-:Y:S01]  /*14a0*/  IMAD R209, R93, 0x1e, RZ ;  /* 0x0000001e5dd17824 */ /* 0x000fe200078e02ff */
[----:B------:R2:W-:Y:S01]  /*14b0*/  STL [R1+0x34], R0 ;  /* 0x0000340001007387 */ /* 0x0005e20000100800 */
[----:B------:R-:W-:Y:S01]  /*14c0*/  IMAD.WIDE R88, R15, 0x2, RZ ;  /* 0x000000020f587825 */ /* 0x000fe200078e02ff */
[----:B------:R-:W-:Y:S02]  /*14d0*/  LEA.HI.X.SX32 R249, R9, R19, 0x1, P3 ;  /* 0x0000001309f97211 */ /* 0x000fe400018f0eff */
[----:B------:R-:W-:-:S02]  /*14e0*/  CS2R R26, SRZ ;  /* 0x00000000001a7805 */ /* 0x000fc4000001ff00 */
[-C--:B------:R-:W-:Y:S01]  /*14f0*/  LEA.HI.X.SX32 R229, R11, R19.reuse, 0x1, P2 ;  /* 0x000000130be57211 */ /* 0x080fe200010f0eff */
[C---:B------:R-:W-:Y:S01]  /*1500*/  IMAD R205, R93.reuse, 0x1d, RZ ;  /* 0x0000001d5dcd7824 */ /* 0x040fe200078e02ff */
[-C--:B0-----:R-:W-:Y:S01]  /*1510*/  LEA.HI.X.SX32 R2, R6, R19.reuse, 0x1, P5 ;  /* 0x0000001306027211 */ /* 0x081fe200028f0eff */
[C---:B------:R-:W-:Y:S01]  /*1520*/  IMAD R201, R93.reuse, 0x1c, RZ ;  /* 0x0000001c5dc97824 */ /* 0x040fe200078e02ff */
[-C--:B------:R-:W-:Y:S01]  /*1530*/  LEA.HI.X.SX32 R225, R12, R19.reuse, 0x1, P1 ;  /* 0x000000130ce17211 */ /* 0x080fe200008f0eff */
[----:B------:R-:W-:Y:S01]  /*1540*/  IMAD R197, R93, 0x1b, RZ ;  /* 0x0000001b5dc57824 */ /* 0x000fe200078e02ff */
[-C--:B--2---:R-:W-:Y:S01]  /*1550*/  LEA.HI.X.SX32 R0, R7, R19.reuse, 0x1, P4 ;  /* 0x0000001307007211 */ /* 0x084fe200020f0eff */
[----:B------:R-:W-:Y:S01]  /*1560*/  STL [R1+0x2c], R2 ;  /* 0x00002c0201007387 */ /* 0x000fe20000100800 */
[C---:B------:R-:W-:Y:S01]  /*1570*/  IMAD R193, R93.reuse, 0x1a, RZ ;  /* 0x0000001a5dc17824 */ /* 0x040fe200078e02ff */
[----:B------:R-:W-:Y:S01]  /*1580*/  LEA.HI.X.SX32 R222, R4, R19, 0x1, P0 ;  /* 0x0000001304de7211 */ /* 0x000fe200000f0eff */
[C---:B------:R-:W-:Y:S01]  /*1590*/  IMAD R189, R93.reuse, 0x19, RZ ;  /* 0x000000195dbd7824 */ /* 0x040fe200078e02ff */
[----:B------:R0:W-:Y:S01]  /*15a0*/  STL [R1+0x8], R0 ;  /* 0x0000080001007387 */ /* 0x0001e20000100800 */
[C---:B------:R-:W-:Y:S01]  /*15b0*/  IMAD R185, R93.reuse, 0x18, RZ ;  /* 0x000000185db97824 */ /* 0x040fe200078e02ff */
[----:B------:R-:W-:Y:S01]  /*15c0*/  CS2R R28, SRZ ;  /* 0x00000000001c7805 */ /* 0x000fe2000001ff00 */
[C---:B------:R-:W-:Y:S01]  /*15d0*/  IMAD R181, R93.reuse, 0x17, RZ ;  /* 0x000000175db57824 */ /* 0x040fe200078e02ff */
[----:B------:R-:W-:Y:S01]  /*15e0*/  UMOV UR6, UR4 ;  /* 0x0000000400067c82 */ /* 0x000fe20008000000 */
[----:B------:R-:W-:-:S02]  /*15f0*/  IMAD R177, R93, 0x16, RZ ;  /* 0x000000165db17824 */ /* 0x000fc400078e02ff */
[C---:B------:R-:W-:Y:S02]  /*1600*/  IMAD R173, R93.reuse, 0x15, RZ ;  /* 0x000000155dad7824 */ /* 0x040fe400078e02ff */
[C---:B------:R-:W-:Y:S01]  /*1610*/  IMAD R169, R93.reuse, 0x14, RZ ;  /* 0x000000145da97824 */ /* 0x040fe200078e02ff */
[----:B0-----:R-:W-:Y:S01]  /*1620*/  LOP3.LUT R0, R20, 0x1f, RZ, 0xc0, !PT ;  /* 0x0000001f14007812 */ /* 0x001fe200078ec0ff */
[C---:B------:R-:W-:Y:S02]  /*1630*/  IMAD R165, R93.reuse, 0x13, RZ ;  /* 0x000000135da57824 */ /* 0x040fe400078e02ff */
[C---:B------:R-:W-:Y:S02]  /*1640*/  IMAD R161, R93.reuse, 0x12, RZ ;  /* 0x000000125da17824 */ /* 0x040fe400078e02ff */
[C---:B------:R-:W-:Y:S02]  /*1650*/  IMAD R157, R93.reuse, 0x11, RZ ;  /* 0x000000115d9d7824 */ /* 0x040fe400078e02ff */
[----:B------:R-:W-:-:S02]  /*1660*/  IMAD.SHL.U32 R153, R93, 0x10, RZ ;  /* 0x000000105d997824 */ /* 0x000fc400078e00ff */
[C---:B------:R-:W-:Y:S02]  /*1670*/  IMAD R149, R93.reuse, 0xf, RZ ;  /* 0x0000000f5d957824 */ /* 0x040fe400078e02ff */
[C---:B------:R-:W-:Y:S02]  /*1680*/  IMAD R145, R93.reuse, 0xe, RZ ;  /* 0x0000000e5d917824 */ /* 0x040fe400078e02ff */
[C---:B------:R-:W-:Y:S02]  /*1690*/  IMAD R141, R93.reuse, 0xd, RZ ;  /* 0x0000000d5d8d7824 */ /* 0x040fe400078e02ff */
[C---:B------:R-:W-:Y:S02]  /*16a0*/  IMAD R137, R93.reuse, 0xc, RZ ;  /* 0x0000000c5d897824 */ /* 0x040fe400078e02ff */
[C---:B------:R-:W-:Y:S02]  /*16b0*/  IMAD R133, R93.reuse, 0xb, RZ ;  /* 0x0000000b5d857824 */ /* 0x040fe400078e02ff */
[----:B------:R-:W-:-:S02]  /*16c0*/  IMAD R129, R93, 0xa, RZ ;  /* 0x0000000a5d817824 */ /* 0x000fc400078e02ff */
[C---:B------:R-:W-:Y:S02]  /*16d0*/  IMAD R125, R93.reuse, 0x9, RZ ;  /* 0x000000095d7d7824 */ /* 0x040fe400078e02ff */
[C---:B------:R-:W-:Y:S02]  /*16e0*/  IMAD.SHL.U32 R121, R93.reuse, 0x8, RZ ;  /* 0x000000085d797824 */ /* 0x040fe400078e00ff */
[C---:B------:R-:W-:Y:S02]  /*16f0*/  IMAD R117, R93.reuse, 0x7, RZ ;  /* 0x000000075d757824 */ /* 0x040fe400078e02ff */
[C---:B------:R-:W-:Y:S02]  /*1700*/  IMAD R113, R93.reuse, 0x6, RZ ;  /* 0x000000065d717824 */ /* 0x040fe400078e02ff */
[C---:B------:R-:W-:Y:S02]  /*1710*/  IMAD R109, R93.reuse, 0x5, RZ ;  /* 0x000000055d6d7824 */ /* 0x040fe400078e02ff */
[----:B------:R-:W-:-:S02]  /*1720*/  IMAD.SHL.U32 R105, R93, 0x4, RZ ;  /* 0x000000045d697824 */ /* 0x000fc400078e00ff */
[C---:B------:R-:W-:Y:S02]  /*1730*/  IMAD R101, R93.reuse, 0x3, RZ ;  /* 0x000000035d657824 */ /* 0x040fe400078e02ff */
[----:B------:R-:W-:Y:S02]  /*1740*/  IMAD.SHL.U32 R97, R93, 0x2, RZ ;  /* 0x000000025d617824 */ /* 0x000fe400078e00ff */
[----:B-1----:R-:W-:Y:S01]  /*1750*/  IMAD R0, R0, R3, RZ ;  /* 0x0000000300007224 */ /* 0x002fe200078e02ff */
[----:B------:R-:W-:Y:S01]  /*1760*/  SHF.R.S32.HI R3, RZ, 0x5, R5 ;  /* 0x00000005ff037819 */ /* 0x000fe20000011405 */
[----:B------:R-:W-:-:S04]  /*1770*/  IMAD.WIDE R214, R213, 0x2, R22 ;  /* 0x00000002d5d67825 */ /* 0x000fc800078e0216 */
        /* <DEDUP_REMOVED lines=61> */
[----:B------:R-:W-:Y:S01]  /*1b50*/  IMAD.U32 R2, RZ, RZ, UR7 ;  /* 0x00000007ff027e24 */ /* 0x000fe2000f8e00ff */
[----:B------:R-:W-:-:S06]  /*1b60*/  UMOV UR7, 0x80000020 ;  /* 0x8000002000077882 */ /* 0x000fcc0000000000 */
.L_x_1:
[----:B------:R-:W-:Y:S01]  /*1b70*/  ISETP.GT.AND P2, PT, R2, RZ, PT ;  /* 0x000000ff0200720c */ /* 0x000fe20003f44270 */
[----:B------:R-:W-:Y:S01]  /*1b80*/  STL [R1+0x3c], R3 ;  /* 0x00003c0301007387 */ /* 0x000fe20000100800 */
[-C--:B-----5:R-:W-:Y:S02]  /*1b90*/  IADD3 R10, P1, R88, R90.reuse, RZ ;  /* 0x0000005a580a7210 */ /* 0x0a0fe40007f3e0ff */
[-C--:B------:R-:W-:Y:S01]  /*1ba0*/  IADD3 R8, P0, R22, R90.reuse, RZ ;  /* 0x0000005a16087210 */ /* 0x080fe20007f1e0ff */
[----:B------:R-:W-:Y:S01]  /*1bb0*/  STL [R1+0x44], R88 ;  /* 0x0000445801007387 */ /* 0x000fe20000100800 */
[----:B------:R-:W-:Y:S01]  /*1bc0*/  ISETP.GT.AND P3, PT, R2, 0x1, PT ;  /* 0x000000010200780c */ /* 0x000fe20003f64270 */
[--C-:B------:R-:W-:Y:S01]  /*1bd0*/  IMAD.X R11, R89, 0x1, R91.reuse, P1 ;  /* 0x00000001590b7824 */ /* 0x100fe200008e065b */
[-C--:B------:R-:W-:Y:S01]  /*1be0*/  IADD3 R6, P1, R92, R90.reuse, RZ ;  /* 0x0000005a5c067210 */ /* 0x080fe20007f3e0ff */
[--C-:B------:R-:W-:Y:S01]  /*1bf0*/  IMAD.X R9, R23, 0x1, R91.reuse, P0 ;  /* 0x0000000117097824 */ /* 0x100fe200000e065b */
[----:B------:R-:W-:Y:S01]  /*1c00*/  PRMT R224, RZ, 0x7610, R224 ;  /* 0x00007610ffe07816 */ /* 0x000fe200000000e0 */
[----:B------:R-:W-:Y:S01]  /*1c10*/  STL [R1+0x40], R89 ;  /* 0x0000405901007387 */ /* 0x000fe20000100800 */
[----:B------:R-:W-:Y:S01]  /*1c20*/  PRMT R226, RZ, 0x7610, R226 ;  /* 0x00007610ffe27816 */ /* 0x000fe200000000e2 */
[----:B------:R-:W-:Y:S01]  /*1c30*/  IMAD.X R7, R93, 0x1, R91, P1 ;  /* 0x000000015d077824 */ /* 0x000fe200008e065b */
[----:B------:R-:W-:Y:S01]  /*1c40*/  PRMT R13, RZ, 0x7610, R13 ;  /* 0x00007610ff0d7816 */ /* 0x000fe2000000000d */
[----:B------:R-:W-:Y:S01]  /*1c50*/  STL [R1+0x4c], R22 ;  /* 0x00004c1601007387 */ /* 0x000fe20000100800 */
[----:B------:R-:W-:-:S03]  /*1c60*/  IADD3 R4, P0, R94, R90, RZ ;  /* 0x0000005a5e047210 */ /* 0x000fc60007f1e0ff */
[----:B------:R0:W2:Y:S04]  /*1c70*/  @P2 LDG.E.U16 R224, desc[UR14][R10.64] ;  /* 0x0000000e0ae02981 */ /* 0x0000a8000c1e1500 */
[----:B------:R-:W3:Y:S01]  /*1c80*/  @P2 LDG.E.U16 R226, desc[UR14][R8.64] ;  /* 0x0000000e08e22981 */ /* 0x000ee2000c1e1500 */
[----:B------:R-:W-:-:S03]  /*1c90*/  ISETP.GT.AND P2, PT, R2, 0x2, PT ;  /* 0x000000020200780c */ /* 0x000fc60003f44270 */
[----:B------:R1:W4:Y:S01]  /*1ca0*/  @P3 LDG.E.U16 R13, desc[UR14][R6.64] ;  /* 0x0000000e060d3981 */ /* 0x000322000c1e1500 */
[----:B------:R-:W-:Y:S01]  /*1cb0*/  PRMT R12, RZ, 0x7610, R12 ;  /* 0x00007610ff0c7816 */ /* 0x000fe2000000000c */
[----:B------:R-:W-:Y:S01]  /*1cc0*/  IMAD.X R5, R95, 0x1, R91, P0 ;  /* 0x000000015f057824 */ /* 0x000fe200000e065b */
[----:B0-----:R-:W-:Y:S01]  /*1cd0*/  PRMT R11, RZ, 0x7610, R11 ;  /* 0x00007610ff0b7816 */ /* 0x001fe2000000000b */
[----:B------:R-:W-:Y:S04]  /*1ce0*/  STL [R1+0x48], R23 ;  /* 0x0000481701007387 */ /* 0x000fe80000100800 */
[----:B------:R0:W2:Y:S01]  /*1cf0*/  @P3 LDG.E.U16 R12, desc[UR14][R4.64] ;  /* 0x0000000e040c3981 */ /* 0x0000a2000c1e1500 */
[----:B-1----:R-:W-:Y:S02]  /*1d00*/  IADD3 R6, P1, R96, R90, RZ ;  /* 0x0000005a60067210 */ /* 0x002fe40007f3e0ff */
[----:B------:R-:W-:-:S03]  /*1d10*/  ISETP.GT.AND P3, PT, R2, 0x3, PT ;  /* 0x000000030200780c */ /* 0x000fc60003f64270 */
[----:B------:R-:W-:Y:S01]  /*1d20*/  IMAD.X R7, R97, 0x1, R91, P1 ;  /* 0x0000000161077824 */ /* 0x000fe200008e065b */
[----:B0-----:R-:W-:-:S04]  /*1d30*/  IADD3 R4, P0, R98, R90, RZ ;  /* 0x0000005a62047210 */ /* 0x001fc80007f1e0ff */
[----:B------:R0:W3:Y:S01]  /*1d40*/  @P2 LDG.E.U16 R11, desc[UR14][R6.64] ;  /* 0x0000000e060b2981 */ /* 0x0000e2000c1e1500 */
[----:B------:R-:W-:Y:S01]  /*1d50*/  PRMT R10, RZ, 0x7610, R10 ;  /* 0x00007610ff0a7816 */ /* 0x000fe2000000000a */
[----:B------:R-:W-:Y:S02]  /*1d60*/  IMAD.X R5, R99, 0x1, R91, P0 ;  /* 0x0000000163057824 */ /* 0x000fe400000e065b */
[----:B------:R-:W-:Y:S01]  /*1d70*/  STL [R1+0x54], R92 ;  /* 0x0000545c01007387 */ /* 0x000fe20000100800 */
[----:B------:R-:W-:Y:S02]  /*1d80*/  PRMT R9, RZ, 0x7610, R9 ;  /* 0x00007610ff097816 */ /* 0x000fe40000000009 */
[----:B0-----:R-:W-:Y:S01]  /*1d90*/  IADD3 R6, P1, R100, R90, RZ ;  /* 0x0000005a64067210 */ /* 0x001fe20007f3e0ff */
[----:B------:R-:W-:Y:S04]  /*1da0*/  STL [R1+0x50], R93 ;  /* 0x0000505d01007387 */ /* 0x000fe80000100800 */
[----:B------:R-:W-:Y:S01]  /*1db0*/  STL [R1+0x5c], R94 ;  /* 0x00005c5e01007387 */ /* 0x000fe20000100800 */
[----:B------:R-:W-:-:S03]  /*1dc0*/  IMAD.X R7, R101, 0x1, R91, P1 ;  /* 0x0000000165077824 */ /* 0x000fc600008e065b */
[----:B------:R-:W-:Y:S04]  /*1dd0*/  STL [R1+0x58], R95 ;  /* 0x0000585f01007387 */ /* 0x000fe80000100800 */
[----:B------:R-:W-:Y:S04]  /*1de0*/  STL [R1+0x64], R96 ;  /* 0x0000646001007387 */ /* 0x000fe80000100800 */
[----:B------:R0:W3:Y:S01]  /*1df0*/  @P2 LDG.E.U16 R10, desc[UR14][R4.64] ;  /* 0x0000000e040a2981 */ /* 0x0000e2000c1e1500 */
[----:B------:R-:W-:-:S03]  /*1e00*/  ISETP.GT.AND P2, PT, R2, 0x4, PT ;  /* 0x000000040200780c */ /* 0x000fc60003f44270 */
[----:B------:R-:W-:Y:S04]  /*1e10*/  STL [R1+0x60], R97 ;  /* 0x0000606101007387 */ /* 0x000fe80000100800 */
[----:B------:R-:W-:Y:S01]  /*1e20*/  STL [R1+0x6c], R98 ;  /* 0x00006c6201007387 */ /* 0x000fe20000100800 */
[----:B0-----:R-:W-:-:S03]  /*1e30*/  IADD3 R4, P0, R102, R90, RZ ;  /* 0x0000005a66047210 */ /* 0x001fc60007f1e0ff */
[----:B------:R-:W-:Y:S04]  /*1e40*/  STL [R1+0x68], R99 ;  /* 0x0000686301007387 */ /* 0x000fe80000100800 */
[----:B------:R0:W3:Y:S01]  /*1e50*/  @P3 LDG.E.U16 R9, desc[UR14][R6.64] ;  /* 0x0000000e06093981 */ /* 0x0000e2000c1e1500 */
[----:B------:R-:W-:-:S03]  /*1e60*/  IMAD.X R5, R103, 0x1, R91, P0 ;  /* 0x0000000167057824 */ /* 0x000fc600000e065b */
[----:B------:R-:W-:Y:S04]  /*1e70*/  STL [R1+0x74], R100 ;  /* 0x0000746401007387 */ /* 0x000fe80000100800 */
[----:B------:R-:W-:Y:S01]  /*1e80*/  STL [R1+0x70], R101 ;  /* 0x0000706501007387 */ /* 0x000fe20000100800 */
[----:B0-----:R-:W-:-:S03]  /*1e90*/  IADD3 R6, P1, R104, R90, RZ ;  /* 0x0000005a68067210 */ /* 0x001fc60007f3e0ff */
[----:B------:R-:W-:Y:S04]  /*1ea0*/  STL [R1+0x7c], R102 ;  /* 0x00007c6601007387 */ /* 0x000fe80000100800 */
[----:B------:R0:W-:Y:S01]  /*1eb0*/  STL [R1+0x78], R103 ;  /* 0x0000786701007387 */ /* 0x0001e20000100800 */
[----:B------:R-:W-:Y:S01]  /*1ec0*/  IMAD.X R7, R105, 0x1, R91, P1 ;  /* 0x0000000169077824 */ /* 0x000fe200008e065b */
[----:B------:R-:W-:-:S06]  /*1ed0*/  PRMT R8, RZ, 0x7610, R8 ;  /* 0x00007610ff087816 */ /* 0x000fcc0000000008 */
[----:B------:R1:W3:Y:S01]  /*1ee0*/  @P3 LDG.E.U16 R8, desc[UR14][R4.64] ;  /* 0x0000000e04083981 */ /* 0x0002e2000c1e1500 */
[----:B0-----:R-:W-:-:S06]  /*1ef0*/  PRMT R103, RZ, 0x7610, R103 ;  /* 0x00007610ff677816 */ /* 0x001fcc0000000067 */
[----:B------:R0:W3:Y:S01]  /*1f00*/  @P2 LDG.E.U16 R103, desc[UR14][R6.64] ;  /* 0x0000000e06672981 */ /* 0x0000e2000c1e1500 */
[----:B-1----:R-:W-:Y:S02]  /*1f10*/  IADD3 R4, P0, R106, R90, RZ ;  /* 0x0000005a6a047210 */ /* 0x002fe40007f1e0ff */
[----:B------:R-:W-:-:S03]  /*1f20*/  PRMT R100, RZ, 0x7610, R100 ;  /* 0x00007610ff647816 */ /* 0x000fc60000000064 */
[----:B------:R-:W-:-:S05]  /*1f30*/  IMAD.X R5, R107, 0x1, R91, P0 ;  /* 0x000000016b057824 */ /* 0x000fca00000e065b */
[----:B------:R1:W3:Y:S01]  /*1f40*/  @P2 LDG.E.U16 R100, desc[UR14][R4.64] ;  /* 0x0000000e04642981 */ /* 0x0002e2000c1e1500 */
[----:B------:R-:W-:Y:S02]  /*1f50*/  ISETP.GT.AND P3, PT, R2, 0x5, PT ;  /* 0x000000050200780c */ /* 0x000fe40003f64270 */
[-C--:B0-----:R-:W-:Y:S02]  /*1f60*/  IADD3 R6, P1, R108, R90.reuse, RZ ;  /* 0x0000005a6c067210 */ /* 0x081fe40007f3e0ff */
[----:B------:R-:W-:Y:S02]  /*1f70*/  PRMT R99, RZ, 0x7610, R99 ;  /* 0x00007610ff637816 */ /* 0x000fe40000000063 */
[----:B-1----:R-:W-:Y:S01]  /*1f80*/  IADD3 R4, P0, R110, R90, RZ ;  /* 0x0000005a6e047210 */ /* 0x002fe20007f1e0ff */
[----:B------:R-:W-:Y:S01]  /*1f90*/  IMAD.X R7, R109, 0x1, R91, P1 ;  /* 0x000000016d077824 */ /* 0x000fe200008e065b */
[----:B------:R-:W-:-:S03]  /*1fa0*/  PRMT R96, RZ, 0x7610, R96 ;  /* 0x00007610ff607816 */ /* 0x000fc60000000060 */
[----:B------:R-:W-:Y:S01]  /*1fb0*/  IMAD.X R5, R111, 0x1, R91, P0 ;  /* 0x000000016f057824 */ /* 0x000fe200000e065b */
[----:B------:R-:W-:Y:S01]  /*1fc0*/  ISETP.GT.AND P2, PT, R2, 0x6, PT ;  /* 0x000000060200780c */ /* 0x000fe20003f44270 */
[----:B------:R0:W3:Y:S04]  /*1fd0*/  @P3 LDG.E.U16 R99, desc[UR14][R6.64] ;  /* 0x0000000e06633981 */ /* 0x0000e8000c1e1500 */
[----:B------:R1:W3:Y:S01]  /*1fe0*/  @P3 LDG.E.U16 R96, desc[UR14][R4.64] ;  /* 0x0000000e04603981 */ /* 0x0002e2000c1e1500 */
[----:B------:R-:W-:Y:S02]  /*1ff0*/  PRMT R95, RZ, 0x7610, R95 ;  /* 0x00007610ff5f7816 */ /* 0x000fe4000000005f */
[-C--:B0-----:R-:W-:Y:S02]  /*2000*/  IADD3 R6, P1, R112, R90.reuse, RZ ;  /* 0x0000005a70067210 */ /* 0x081fe40007f3e0ff */
[----:B-1----:R-:W-:-:S03]  /*2010*/  IADD3 R4, P0, R114, R90, RZ ;  /* 0x0000005a72047210 */ /* 0x002fc60007f1e0ff */
[--C-:B------:R-:W-:Y:S01]  /*2020*/  IMAD.X R7, R113, 0x1, R91.reuse, P1 ;  /* 0x0000000171077824 */ /* 0x100fe200008e065b */
[----:B------:R-:W-:Y:S01]  /*2030*/  PRMT R92, RZ, 0x7610, R92 ;  /* 0x00007610ff5c7816 */ /* 0x000fe2000000005c */
[----:B------:R-:W-:Y:S01]  /*2040*/  IMAD.X R5, R115, 0x1, R91, P0 ;  /* 0x0000000173057824 */ /* 0x000fe200000e065b */
[----:B------:R-:W-:Y:S02]  /*2050*/  ISETP.GT.AND P3, PT, R2, 0x7, PT ;  /* 0x000000070200780c */ /* 0x000fe40003f64270 */
[----:B------:R0:W3:Y:S04]  /*2060*/  @P2 LDG.E.U16 R95, desc[UR14][R6.64] ;  /* 0x0000000e065f2981 */ /* 0x0000e8000c1e1500 */
[----:B------:R1:W3:Y:S01]  /*2070*/  @P2 LDG.E.U16 R92, desc[UR14][R4.64] ;  /* 0x0000000e045c2981 */ /* 0x0002e2000c1e1500 */
[----:B------:R-:W-:-:S02]  /*2080*/  PRMT R23, RZ, 0x7610, R23 ;  /* 0x00007610ff177816 */ /* 0x000fc40000000017 */
        /* <DEDUP_REMOVED lines=13> */
[----:B------:R0:W-:Y:S01]  /*2160*/  STL [R1+0x84], R104 ;  /* 0x0000846801007387 */ /* 0x0001e20000100800 */
[----:B------:R-:W-:Y:S01]  /*2170*/  IMAD.X R5, R123, 0x1, R91, P0 ;  /* 0x000000017b057824 */ /* 0x000fe200000e065b */
[----:B------:R-:W-:Y:S02]  /*2180*/  ISETP.GT.AND P3, PT, R2, 0x9, PT ;  /* 0x000000090200780c */ /* 0x000fe40003f64270 */
[----:B------:R1:W3:Y:S04]  /*2190*/  @P2 LDG.E.U16 R228, desc[UR14][R6.64] ;  /* 0x0000000e06e42981 */ /* 0x0002e8000c1e1500 */
[----:B------:R0:W3:Y:S01]  /*21a0*/  @P2 LDG.E.U16 R230, desc[UR14][R4.64] ;  /* 0x0000000e04e62981 */ /* 0x0000e2000c1e1500 */
[----:B-1----:R-:W-:-:S02]  /*21b0*/  IADD3 R6, P1, R124, R90, RZ ;  /* 0x0000005a7c067210 */ /* 0x002fc40007f3e0ff */
[----:B0-----:R-:W-:-:S03]  /*21c0*/  IADD3 R4, P0, R126, R90, RZ ;  /* 0x0000005a7e047210 */ /* 0x001fc60007f1e0ff */
[--C-:B------:R-:W-:Y:S01]  /*21d0*/  IMAD.X R7, R125, 0x1, R91.reuse, P1 ;  /* 0x000000017d077824 */ /* 0x100fe200008e065b */
[C---:B------:R-:W-:Y:S01]  /*21e0*/  ISETP.GT.AND P2, PT, R2.reuse, 0xa, PT ;  /* 0x0000000a0200780c */ /* 0x040fe20003f44270 */
[----:B------:R-:W-:Y:S01]  /*21f0*/  IMAD.X R5, R127, 0x1, R91, P0 ;  /* 0x000000017f057824 */ /* 0x000fe200000e065b */
[----:B------:R-:W-:Y:S02]  /*2200*/  PRMT R104, RZ, 0x7610, R104 ;  /* 0x00007610ff687816 */ /* 0x000fe40000000068 */
[----:B------:R-:W-:Y:S02]  /*2210*/  PRMT R102, RZ, 0x7610, R102 ;  /* 0x00007610ff667816 */ /* 0x000fe40000000066 */
[----:B------:R-:W-:Y:S02]  /*2220*/  ISETP.GT.AND P4, PT, R2, 0xc, PT ;  /* 0x0000000c0200780c */ /* 0x000fe40003f84270 */
[----:B------:R-:W-:Y:S02]  /*2230*/  PRMT R98, RZ, 0x7610, R98 ;  /* 0x00007610ff627816 */ /* 0x000fe40000000062 */
[----:B------:R-:W-:-:S02]  /*2240*/  PRMT R97, RZ, 0x7610, R97 ;  /* 0x00007610ff617816 */ /* 0x000fc40000000061 */
[----:B------:R-:W-:Y:S02]  /*2250*/  PRMT R94, RZ, 0x7610, R94 ;  /* 0x00007610ff5e7816 */ /* 0x000fe4000000005e */
[----:B------:R-:W-:Y:S02]  /*2260*/  PRMT R93, RZ, 0x7610, R93 ;  /* 0x00007610ff5d7816 */ /* 0x000fe4000000005d */
[----:B------:R-:W-:Y:S02]  /*2270*/  PRMT R22, RZ, 0x7610, R22 ;  /* 0x00007610ff167816 */ /* 0x000fe40000000016 */
[----:B------:R-:W-:Y:S02]  /*2280*/  PRMT R89, RZ, 0x7610, R89 ;  /* 0x00007610ff597816 */ /* 0x000fe40000000059 */
[----:B------:R-:W-:Y:S02]  /*2290*/  PRMT R3, RZ, 0x7610, R3 ;  /* 0x00007610ff037816 */ /* 0x000fe40000000003 */
[----:B------:R-:W-:Y:S01]  /*22a0*/  PRMT R239, RZ, 0x7610, R239 ;  /* 0x00007610ffef7816 */ /* 0x000fe200000000ef */
[----:B----4-:R-:W-:Y:S04]  /*22b0*/  STL [R1+0x4], R13 ;  /* 0x0000040d01007387 */ /* 0x010fe80000100800 */
[----:B------:R-:W-:Y:S04]  /*22c0*/  STL [R1+0x80], R105 ;  /* 0x0000806901007387 */ /* 0x000fe80000100800 */
[----:B--2---:R-:W-:Y:S04]  /*22d0*/  STL [R1], R12 ;  /* 0x0000000c01007387 */ /* 0x004fe80000100800 */
[----:B------:R0:W-:Y:S04]  /*22e0*/  STL [R1+0x8c], R106 ;  /* 0x00008c6a01007387 */ /* 0x0001e80000100800 */
[----:B------:R1:W-:Y:S01]  /*22f0*/  STL [R1+0x88], R107 ;  /* 0x0000886b01007387 */ /* 0x0003e20000100800 */
[----:B0-----:R-:W-:-:S06]  /*2300*/  PRMT R106, RZ, 0x7610, R106 ;  /* 0x00007610ff6a7816 */ /* 0x001fcc000000006a */
[----:B------:R0:W2:Y:S01]  /*2310*/  @P3 LDG.E.U16 R106, desc[UR14][R4.64] ;  /* 0x0000000e046a3981 */ /* 0x0000a2000c1e1500 */
[----:B-1----:R-:W-:Y:S02]  /*2320*/  PRMT R107, RZ, 0x7610, R107 ;  /* 0x00007610ff6b7816 */ /* 0x002fe4000000006b */
[----:B0-----:R-:W-:-:S05]  /*2330*/  IADD3 R4, P0, R130, R90, RZ ;  /* 0x0000005a82047210 */ /* 0x001fca0007f1e0ff */
[----:B------:R-:W-:-:S05]  /*2340*/  IMAD.X R5, R131, 0x1, R91, P0 ;  /* 0x0000000183057824 */ /* 0x000fca00000e065b */
[----:B------:R0:W4:Y:S01]  /*2350*/  @P2 LDG.E.U16 R104, desc[UR14][R4.64] ;  /* 0x0000000e04682981 */ /* 0x000122000c1e1500 */
[----:B------:R-:W-:Y:S02]  /*2360*/  PRMT R105, RZ, 0x7610, R105 ;  /* 0x00007610ff697816 */ /* 0x000fe40000000069 */
[----:B0-----:R-:W-:-:S05]  /*2370*/  IADD3 R4, P0, R134, R90, RZ ;  /* 0x0000005a86047210 */ /* 0x001fca0007f1e0ff */
[----:B------:R-:W-:Y:S01]  /*2380*/  IMAD.X R5, R135, 0x1, R91, P0 ;  /* 0x0000000187057824 */ /* 0x000fe200000e065b */
[----:B------:R-:W-:Y:S01]  /*2390*/  ISETP.GT.AND P0, PT, R2, 0xd, PT ;  /* 0x0000000d0200780c */ /* 0x000fe20003f04270 */
[----:B---3--:R0:W-:Y:S02]  /*23a0*/  STL [R1+0x90], R103 ;  /* 0x0000906701007387 */ /* 0x0081e40000100800 */
[----:B0-----:R-:W-:-:S06]  /*23b0*/  PRMT R103, RZ, 0x7610, R103 ;  /* 0x00007610ff677816 */ /* 0x001fcc0000000067 */
[----:B------:R0:W3:Y:S01]  /*23c0*/  @P3 LDG.E.U16 R103, desc[UR14][R6.64] ;  /* 0x0000000e06673981 */ /* 0x0000e2000c1e1500 */
[----:B------:R-:W-:Y:S02]  /*23d0*/  ISETP.GT.AND P3, PT, R2, 0xb, PT ;  /* 0x0000000b0200780c */ /* 0x000fe40003f64270 */
[-C--:B0-----:R-:W-:Y:S01]  /*23e0*/  IADD3 R6, P1, R128, R90.reuse, RZ ;  /* 0x0000005a80067210 */ /* 0x081fe20007f3e0ff */
[----:B------:R-:W-:Y:S04]  /*23f0*/  STL [R1+0x94], R100 ;  /* 0x0000946401007387 */ /* 0x000fe80000100800 */
[----:B------:R-:W-:Y:S01]  /*2400*/  IMAD.X R7, R129, 0x1, R91, P1 ;  /* 0x0000000181077824 */ /* 0x000fe200008e065b */
[----:B------:R-:W-:Y:S04]  /*2410*/  STL [R1+0x1c], R11 ;  /* 0x00001c0b01007387 */ /* 0x000fe80000100800 */
[----:B------:R-:W-:Y:S04]  /*2420*/  STL [R1+0x9c], R108 ;  /* 0x00009c6c01007387 */ /* 0x000fe80000100800 */
[----:B------:R0:W4:Y:S04]  /*2430*/  @P2 LDG.E.U16 R107, desc[UR14][R6.64] ;  /* 0x0000000e066b2981 */ /* 0x000128000c1e1500 */
[----:B------:R-:W-:Y:S04]  /*2440*/  STL [R1+0x18], R10 ;  /* 0x0000180a01007387 */ /* 0x000fe80000100800 */
[----:B------:R-:W-:Y:S01]  /*2450*/  STL [R1+0x98], R109 ;  /* 0x0000986d01007387 */ /* 0x000fe20000100800 */
[----:B0-----:R-:W-:-:S03]  /*2460*/  IADD3 R6, P1, R132, R90, RZ ;  /* 0x0000005a84067210 */ /* 0x001fc60007f3e0ff */
[----:B------:R-:W-:Y:S04]  /*2470*/  STL.64 [R1+0xa0], R110 ;  /* 0x0000a06e01007387 */ /* 0x000fe80000100a00 */
[----:B------:R-:W-:Y:S01]  /*2480*/  STL [R1+0x14], R9 ;  /* 0x0000140901007387 */ /* 0x000fe20000100800 */
[----:B------:R-:W-:-:S03]  /*2490*/  IMAD.X R7, R133, 0x1, R91, P1 ;  /* 0x0000000185077824 */ /* 0x000fc600008e065b */
[----:B------:R-:W-:Y:S04]  /*24a0*/  STL.64 [R1+0xa8], R112 ;  /* 0x0000a87001007387 */ /* 0x000fe80000100a00 */
[----:B------:R0:W-:Y:S04]  /*24b0*/  STL [R1+0x10], R8 ;  /* 0x0000100801007387 */ /* 0x0001e80000100800 */
[----:B------:R1:W4:Y:S04]  /*24c0*/  @P3 LDG.E.U16 R105, desc[UR14][R6.64] ;  /* 0x0000000e06693981 */ /* 0x000328000c1e1500 */
[----:B------:R1:W4:Y:S01]  /*24d0*/  @P3 LDG.E.U16 R102, desc[UR14][R4.64] ;  /* 0x0000000e04663981 */ /* 0x000322000c1e1500 */
[----:B0-----:R-:W-:-:S05]  /*24e0*/  IADD3 R8, P1, R136, R90, RZ ;  /* 0x0000005a88087210 */ /* 0x001fca0007f3e0ff */
[----:B------:R-:W-:Y:S01]  /*24f0*/  IMAD.X R9, R137, 0x1, R91, P1 ;  /* 0x0000000189097824 */ /* 0x000fe200008e065b */
[-C--:B-1----:R-:W-:Y:S02]  /*2500*/  IADD3 R6, P1, R140, R90.reuse, RZ ;  /* 0x0000005a8c067210 */ /* 0x082fe40007f3e0ff */
[----:B------:R-:W-:-:S03]  /*2510*/  IADD3 R4, P2, R138, R90, RZ ;  /* 0x0000005a8a047210 */ /* 0x000fc60007f5e0ff */
[--C-:B------:R-:W-:Y:S01]  /*2520*/  IMAD.X R7, R141, 0x1, R91.reuse, P1 ;  /* 0x000000018d077824 */ /* 0x100fe200008e065b */
[-C--:B------:R-:W-:Y:S01]  /*2530*/  IADD3 RZ, P1, R144, R90.reuse, RZ ;  /* 0x0000005a90ff7210 */ /* 0x080fe20007f3e0ff */
[--C-:B------:R-:W-:Y:S01]  /*2540*/  IMAD.X R5, R139, 0x1, R91.reuse, P2 ;  /* 0x000000018b057824 */ /* 0x100fe200010e065b */
[-C--:B------:R-:W-:Y:S02]  /*2550*/  IADD3 RZ, P2, R142, R90.reuse, RZ ;  /* 0x0000005a8eff7210 */ /* 0x080fe40007f5e0ff */
[----:B------:R-:W-:Y:S01]  /*2560*/  ISETP.GT.AND P3, PT, R2, 0xe, PT ;  /* 0x0000000e0200780c */ /* 0x000fe20003f64270 */
[----:B------:R0:W4:Y:S04]  /*2570*/  @P0 LDG.E.U16 R97, desc[UR14][R6.64] ;  /* 0x0000000e06610981 */ /* 0x000128000c1e1500 */
[----:B------:R1:W4:Y:S01]  /*2580*/  @P4 LDG.E.U16 R98, desc[UR14][R4.64] ;  /* 0x0000000e04624981 */ /* 0x000322000c1e1500 */
[----:B0-----:R-:W-:Y:S01]  /*2590*/  IMAD.X R7, R145, 0x1, R91, P1 ;  /* 0x0000000191077824 */ /* 0x001fe200008e065b */
[----:B------:R-:W-:Y:S01]  /*25a0*/  IADD3 RZ, P1, R146, R90, RZ ;  /* 0x0000005a92ff7210 */ /* 0x000fe20007f3e0ff */
[----:B-1----:R-:W-:-:S02]  /*25b0*/  IMAD.IADD R4, R142, 0x1, R90 ;  /* 0x000000018e047824 */ /* 0x002fc400078e025a */
[----:B------:R-:W-:Y:S01]  /*25c0*/  IMAD.X R5, R143, 0x1, R91, P2 ;  /* 0x000000018f057824 */ /* 0x000fe200010e065b */
[----:B------:R-:W-:Y:S01]  /*25d0*/  ISETP.GT.AND P2, PT, R2, 0xf, PT ;  /* 0x0000000f0200780c */ /* 0x000fe20003f44270 */
[----:B------:R-:W-:-:S03]  /*25e0*/  IMAD.IADD R6, R144, 0x1, R90 ;  /* 0x0000000190067824 */ /* 0x000fc600078e025a */
[----:B------:R0:W4:Y:S01]  /*25f0*/  @P0 LDG.E.U16 R94, desc[UR14][R4.64] ;  /* 0x0000000e045e0981 */ /* 0x000122000c1e1500 */
[----:B------:R-:W-:-:S03]  /*2600*/  IADD3 RZ, P0, R148, R90, RZ ;  /* 0x0000005a94ff7210 */ /* 0x000fc60007f1e0ff */
[----:B------:R1:W4:Y:S01]  /*2610*/  @P3 LDG.E.U16 R93, desc[UR14][R6.64] ;  /* 0x0000000e065d3981 */ /* 0x000322000c1e1500 */
[--C-:B0-----:R-:W-:Y:S02]  /*2620*/  IMAD.IADD R4, R146, 0x1, R90.reuse ;  /* 0x0000000192047824 */ /* 0x101fe400078e025a */
[----:B------:R-:W-:Y:S01]  /*2630*/  IMAD.X R5, R147, 0x1, R91, P1 ;  /* 0x0000000193057824 */ /* 0x000fe200008e065b */
[----:B------:R-:W-:Y:S01]  /*2640*/  IADD3 RZ, P1, R150, R90, RZ ;  /* 0x0000005a96ff7210 */ /* 0x000fe20007f3e0ff */
[----:B-1----:R-:W-:-:S03]  /*2650*/  IMAD.IADD R6, R148, 0x1, R90 ;  /* 0x0000000194067824 */ /* 0x002fc600078e025a */
[----:B------:R0:W4:Y:S01]  /*2660*/  @P3 LDG.E.U16 R22, desc[UR14][R4.64] ;  /* 0x0000000e04163981 */ /* 0x000122000c1e1500 */
[----:B------:R-:W-:Y:S01]  /*2670*/  ISETP.GT.AND P3, PT, R2, 0x10, PT ;  /* 0x000000100200780c */ /* 0x000fe20003f64270 */
[--C-:B------:R-:W-:Y:S01]  /*2680*/  IMAD.X R7, R149, 0x1, R91.reuse, P0 ;  /* 0x0000000195077824 */ /* 0x100fe200000e065b */
[-C--:B------:R-:W-:Y:S02]  /*2690*/  IADD3 RZ, P0, R152, R90.reuse, RZ ;  /* 0x0000005a98ff7210 */ /* 0x080fe40007f1e0ff */
[----:B------:R-:W-:Y:S02]  /*26a0*/  PRMT R108, RZ, 0x7610, R108 ;  /* 0x00007610ff6c7816 */ /* 0x000fe4000000006c */
[----:B------:R1:W4:Y:S01]  /*26b0*/  @P2 LDG.E.U16 R89, desc[UR14][R6.64] ;  /* 0x0000000e06592981 */ /* 0x000322000c1e1500 */
[----:B0-----:R-:W-:Y:S02]  /*26c0*/  IMAD.IADD R4, R150, 0x1, R90 ;  /* 0x0000000196047824 */ /* 0x001fe400078e025a */
[----:B------:R-:W-:Y:S01]  /*26d0*/  IMAD.X R5, R151, 0x1, R91, P1 ;  /* 0x0000000197057824 */ /* 0x000fe200008e065b */
[----:B------:R-:W-:-:S02]  /*26e0*/  IADD3 RZ, P1, R154, R90, RZ ;  /* 0x0000005a9aff7210 */ /* 0x000fc40007f3e0ff */
[----:B------:R-:W-:Y:S02]  /*26f0*/  PRMT R109, RZ, 0x7610, R109 ;  /* 0x00007610ff6d7816 */ /* 0x000fe4000000006d */
[----:B------:R0:W4:Y:S01]  /*2700*/  @P2 LDG.E.U16 R3, desc[UR14][R4.64] ;  /* 0x0000000e04032981 */ /* 0x000122000c1e1500 */
[----:B------:R-:W-:Y:S01]  /*2710*/  ISETP.GT.AND P2, PT, R2, 0x11, PT ;  /* 0x000000110200780c */ /* 0x000fe20003f44270 */
[--C-:B-1----:R-:W-:Y:S02]  /*2720*/  IMAD.IADD R6, R152, 0x1, R90.reuse ;  /* 0x0000000198067824 */ /* 0x102fe400078e025a */
[----:B------:R-:W-:Y:S01]  /*2730*/  IMAD.X R7, R153, 0x1, R91, P0 ;  /* 0x0000000199077824 */ /* 0x000fe200000e065b */
[----:B------:R-:W-:Y:S02]  /*2740*/  IADD3 RZ, P0, R156, R90, RZ ;  /* 0x0000005a9cff7210 */ /* 0x000fe40007f1e0ff */
[----:B------:R-:W-:Y:S02]  /*2750*/  PRMT R101, RZ, 0x7610, R101 ;  /* 0x00007610ff657816 */ /* 0x000fe40000000065 */
[----:B------:R1:W2:Y:S01]  /*2760*/  @P3 LDG.E.U16 R108, desc[UR14][R6.64] ;  /* 0x0000000e066c3981 */ /* 0x0002a2000c1e1500 */
[----:B0-----:R-:W-:-:S02]  /*2770*/  IMAD.IADD R4, R154, 0x1, R90 ;  /* 0x000000019a047824 */ /* 0x001fc400078e025a */
[--C-:B------:R-:W-:Y:S01]  /*2780*/  IMAD.X R5, R155, 0x1, R91.reuse, P1 ;  /* 0x000000019b057824 */ /* 0x100fe200008e065b */
[-C--:B------:R-:W-:Y:S01]  /*2790*/  IADD3 RZ, P1, R158, R90.reuse, RZ ;  /* 0x0000005a9eff7210 */ /* 0x080fe20007f3e0ff */
[----:B------:R0:W4:Y:S04]  /*27a0*/  @P4 LDG.E.U16 R101, desc[UR14][R8.64] ;  /* 0x0000000e08654981 */ /* 0x000128000c1e1500 */
[----:B------:R0:W3:Y:S01]  /*27b0*/  @P3 LDG.E.U16 R109, desc[UR14][R4.64] ;  /* 0x0000000e046d3981 */ /* 0x0000e2000c1e1500 */
[----:B------:R-:W-:Y:S01]  /*27c0*/  ISETP.GT.AND P3, PT, R2, 0x12, PT ;  /* 0x000000120200780c */ /* 0x000fe20003f64270 */
[--C-:B-1----:R-:W-:Y:S02]  /*27d0*/  IMAD.IADD R6, R156, 0x1, R90.reuse ;  /* 0x000000019c067824 */ /* 0x102fe400078e025a */
[----:B------:R-:W-:Y:S01]  /*27e0*/  IMAD.X R7, R157, 0x1, R91, P0 ;  /* 0x000000019d077824 */ /* 0x000fe200000e065b */
[C---:B------:R-:W-:Y:S01]  /*27f0*/  IADD3 RZ, P0, R160.reuse, R90, RZ ;  /* 0x0000005aa0ff7210 */ /* 0x040fe20007f1e0ff */
[----:B0-----:R-:W-:-:S03]  /*2800*/  IMAD.IADD R8, R160, 0x1, R90 ;  /* 0x00000001a0087824 */ /* 0x001fc600078e025a */
[----:B------:R0:W4:Y:S01]  /*2810*/  @P2 LDG.E.U16 R239, desc[UR14][R6.64] ;  /* 0x0000000e06ef2981 */ /* 0x000122000c1e1500 */
[----:B------:R-:W-:Y:S01]  /*2820*/  PRMT R4, RZ, 0x7610, R4 ;  /* 0x00007610ff047816 */ /* 0x000fe20000000004 */
[----:B------:R-:W-:Y:S01]  /*2830*/  IMAD.X R9, R161, 0x1, R91, P0 ;  /* 0x00000001a1097824 */ /* 0x000fe200000e065b */
[----:B------:R-:W-:Y:S01]  /*2840*/  PRMT R5, RZ, 0x7610, R5 ;  /* 0x00007610ff057816 */ /* 0x000fe20000000005 */
[----:B0-----:R-:W-:-:S05]  /*2850*/  IMAD.IADD R6, R158, 0x1, R90 ;  /* 0x000000019e067824 */ /* 0x001fca00078e025a */
[----:B------:R0:W4:Y:S01]  /*2860*/  @P3 LDG.E.U16 R5, desc[UR14][R8.64] ;  /* 0x0000000e08053981 */ /* 0x000122000c1e1500 */
[----:B------:R-:W-:Y:S01]  /*2870*/  IMAD.X R7, R159, 0x1, R91, P1 ;  /* 0x000000019f077824 */ /* 0x000fe200008e065b */
[----:B------:R-:W-:-:S04]  /*2880*/  IADD3 RZ, P1, R162, R90, RZ ;  /* 0x0000005aa2ff7210 */ /* 0x000fc80007f3e0ff */
[----:B------:R1:W4:Y:S01]  /*2890*/  @P2 LDG.E.U16 R4, desc[UR14][R6.64] ;  /* 0x0000000e06042981 */ /* 0x000322000c1e1500 */
[----:B------:R-:W-:Y:S01]  /*28a0*/  ISETP.GT.AND P2, PT, R2, 0x13, PT ;  /* 0x000000130200780c */ /* 0x000fe20003f44270 */
[----:B0-----:R-:W-:Y:S02]  /*28b0*/  IMAD.IADD R8, R162, 0x1, R90 ;  /* 0x00000001a2087824 */ /* 0x001fe400078e025a */
[----:B------:R-:W-:Y:S01]  /*28c0*/  IMAD.X R9, R163, 0x1, R91, P1 ;  /* 0x00000001a3097824 */ /* 0x000fe200008e065b */
[C---:B------:R-:W-:Y:S02]  /*28d0*/  IADD3 RZ, P0, R164.reuse, R90, RZ ;  /* 0x0000005aa4ff7210 */ /* 0x040fe40007f1e0ff */
[----:B-1----:R-:W-:Y:S01]  /*28e0*/  PRMT R6, RZ, 0x7610, R6 ;  /* 0x00007610ff067816 */ /* 0x002fe20000000006 */
[----:B------:R-:W-:Y:S01]  /*28f0*/  IMAD.IADD R10, R164, 0x1, R90 ;  /* 0x00000001a40a7824 */ /* 0x000fe200078e025a */
[----:B------:R-:W-:Y:S01]  /*2900*/  PRMT R7, RZ, 0x7610, R7 ;  /* 0x00007610ff077816 */ /* 0x000fe20000000007 */
[----:B------:R-:W-:-:S03]  /*2910*/  IMAD.X R11, R165, 0x1, R91, P0 ;  /* 0x00000001a50b7824 */ /* 0x000fc600000e065b */
[----:B------:R0:W4:Y:S01]  /*2920*/  @P3 LDG.E.U16 R6, desc[UR14][R8.64] ;  /* 0x0000000e08063981 */ /* 0x000122000c1e1500 */
[----:B------:R-:W-:Y:S02]  /*2930*/  ISETP.GT.AND P3, PT, R2, 0x14, PT ;  /* 0x000000140200780c */ /* 0x000fe40003f64270 */
[-C--:B------:R-:W-:Y:S01]  /*2940*/  IADD3 RZ, P1, R166, R90.reuse, RZ ;  /* 0x0000005aa6ff7210 */ /* 0x080fe20007f3e0ff */
[----:B------:R1:W4:Y:S01]  /*2950*/  @P2 LDG.E.U16 R7, desc[UR14][R10.64] ;  /* 0x0000000e0a072981 */ /* 0x000322000c1e1500 */
[C---:B------:R-:W-:Y:S01]  /*2960*/  IADD3 RZ, P0, R168.reuse, R90, RZ ;  /* 0x0000005aa8ff7210 */ /* 0x040fe20007f1e0ff */
[----:B------:R-:W-:Y:S01]  /*2970*/  IMAD.IADD R12, R168, 0x1, R90 ;  /* 0x00000001a80c7824 */ /* 0x000fe200078e025a */
[----:B0-----:R-:W-:-:S03]  /*2980*/  PRMT R8, RZ, 0x7610, R8 ;  /* 0x00007610ff087816 */ /* 0x001fc60000000008 */
[----:B------:R-:W-:Y:S01]  /*2990*/  IMAD.X R13, R169, 0x1, R91, P0 ;  /* 0x00000001a90d7824 */ /* 0x000fe200000e065b */
[----:B------:R-:W-:Y:S01]  /*29a0*/  PRMT R9, RZ, 0x7610, R9 ;  /* 0x00007610ff097816 */ /* 0x000fe20000000009 */
[----:B-1----:R-:W-:Y:S02]  /*29b0*/  IMAD.IADD R10, R166, 0x1, R90 ;  /* 0x00000001a60a7824 */ /* 0x002fe400078e025a */
[----:B------:R-:W-:Y:S01]  /*29c0*/  IMAD.X R11, R167, 0x1, R91, P1 ;  /* 0x00000001a70b7824 */ /* 0x000fe200008e065b */
[----:B------:R-:W-:Y:S02]  /*29d0*/  IADD3 RZ, P1, R170, R90, RZ ;  /* 0x0000005aaaff7210 */ /* 0x000fe40007f3e0ff */
[----:B------:R0:W4:Y:S04]  /*29e0*/  @P3 LDG.E.U16 R9, desc[UR14][R12.64] ;  /* 0x0000000e0c093981 */ /* 0x000128000c1e1500 */
[----:B------:R1:W4:Y:S01]  /*29f0*/  @P2 LDG.E.U16 R8, desc[UR14][R10.64] ;  /* 0x0000000e0a082981 */ /* 0x000322000c1e1500 */
[----:B------:R-:W-:-:S02]  /*2a00*/  ISETP.GT.AND P2, PT, R2, 0x15, PT ;  /* 0x000000150200780c */ /* 0x000fc40003f44270 */
[----:B------:R-:W-:Y:S01]  /*2a10*/  IADD3 RZ, P0, R172, R90, RZ ;  /* 0x0000005aacff7210 */ /* 0x000fe20007f1e0ff */
[----:B0-----:R-:W-:Y:S02]  /*2a20*/  IMAD.IADD R12, R170, 0x1, R90 ;  /* 0x00000001aa0c7824 */ /* 0x001fe400078e025a */
[----:B------:R-:W-:Y:S01]  /*2a30*/  IMAD.X R13, R171, 0x1, R91, P1 ;  /* 0x00000001ab0d7824 */ /* 0x000fe200008e065b */
        /* <DEDUP_REMOVED lines=15> */
[-C--:B------:R-:W-:Y:S02]  /*2b30*/  IADD3 RZ, P1, R178, R90.reuse, RZ ;  /* 0x0000005ab2ff7210 */ /* 0x080fe40007f3e0ff */
[----:B------:R0:W4:Y:S04]  /*2b40*/  @P3 LDG.E.U16 R13, desc[UR14][R16.64] ;  /* 0x0000000e100d3981 */ /* 0x000128000c1e1500 */
[----:B------:R1:W4:Y:S01]  /*2b50*/  @P2 LDG.E.U16 R12, desc[UR14][R14.64] ;  /* 0x0000000e0e0c2981 */ /* 0x000322000c1e1500 */
[----:B------:R-:W-:-:S03]  /*2b60*/  IADD3 RZ, P0, R180, R90, RZ ;  /* 0x0000005ab4ff7210 */ /* 0x000fc60007f1e0ff */
[----:B------:R1:W-:Y:S01]  /*2b70*/  STL.64 [R1+0xb0], R114 ;  /* 0x0000b07201007387 */ /* 0x0003e20000100a00 */
[----:B0-----:R-:W-:Y:S02]  /*2b80*/  IMAD.IADD R16, R178, 0x1, R90 ;  /* 0x00000001b2107824 */ /* 0x001fe400078e025a */
[--C-:B------:R-:W-:Y:S01]  /*2b90*/  IMAD.X R17, R179, 0x1, R91.reuse, P1 ;  /* 0x00000001b3117824 */ /* 0x100fe200008e065b */
[----:B-1----:R-:W-:Y:S01]  /*2ba0*/  PRMT R14, RZ, 0x7610, R14 ;  /* 0x00007610ff0e7816 */ /* 0x002fe2000000000e */
[----:B------:R-:W2:Y:S04]  /*2bb0*/  LDL.LU R115, [R1+0xc] ;  /* 0x00000c0001737983 */ /* 0x000ea80000300800 */
[----:B------:R-:W3:Y:S04]  /*2bc0*/  LDL.LU R114, [R1+0x8] ;  /* 0x0000080001727983 */ /* 0x000ee80000300800 */
[----:B------:R-:W4:Y:S04]  /*2bd0*/  LDL.LU R100, [R1+0x4] ;  /* 0x0000040001647983 */ /* 0x000f280000300800 */
[----:B------:R-:W2:Y:S01]  /*2be0*/  LDL.LU R113, [R1+0x2c] ;  /* 0x00002c0001717983 */ /* 0x000ea20000300800 */
[----:B------:R-:W-:-:S03]  /*2bf0*/  IMAD.X R19, R181, 0x1, R91, P0 ;  /* 0x00000001b5137824 */ /* 0x000fc600000e065b */
[----:B------:R0:W4:Y:S01]  /*2c00*/  @P3 LDG.E.U16 R14, desc[UR14][R16.64] ;  /* 0x0000000e100e3981 */ /* 0x000122000c1e1500 */
[----:B------:R-:W-:-:S03]  /*2c10*/  ISETP.GT.AND P3, PT, R2, 0x18, PT ;  /* 0x000000180200780c */ /* 0x000fc60003f64270 */
[----:B------:R-:W4:Y:S01]  /*2c20*/  LDL.LU R112, [R1+0x30] ;  /* 0x0000300001707983 */ /* 0x000f220000300800 */
[----:B------:R-:W-:-:S03]  /*2c30*/  IADD3 RZ, P0, R184, R90, RZ ;  /* 0x0000005ab8ff7210 */ /* 0x000fc60007f1e0ff */
[----:B------:R-:W4:Y:S04]  /*2c40*/  LDL.LU R111, [R1+0x34] ;  /* 0x00003400016f7983 */ /* 0x000f280000300800 */
[----:B------:R-:W4:Y:S01]  /*2c50*/  LDL.LU R110, [R1+0x38] ;  /* 0x00003800016e7983 */ /* 0x000f220000300800 */
[----:B0-----:R-:W-:Y:S01]  /*2c60*/  PRMT R17, RZ, 0x7610, R17 ;  /* 0x00007610ff117816 */ /* 0x001fe20000000011 */
[----:B------:R-:W-:Y:S02]  /*2c70*/  IMAD.IADD R20, R184, 0x1, R90 ;  /* 0x00000001b8147824 */ /* 0x000fe400078e025a */
[----:B------:R-:W-:-:S05]  /*2c80*/  IMAD.X R21, R185, 0x1, R91, P0 ;  /* 0x00000001b9157824 */ /* 0x000fca00000e065b */
[----:B------:R-:W4:Y:S01]  /*2c90*/  @P3 LDG.E.U16 R17, desc[UR14][R20.64] ;  /* 0x0000000e14113981 */ /* 0x000f22000c1e1500 */
[----:B------:R-:W-:Y:S01]  /*2ca0*/  ISETP.GT.AND P2, PT, R2, 0x17, PT ;  /* 0x000000170200780c */ /* 0x000fe20003f44270 */
[----:B------:R-:W-:Y:S01]  /*2cb0*/  IMAD.IADD R18, R180, 0x1, R90 ;  /* 0x00000001b4127824 */ /* 0x000fe200078e025a */
[----:B------:R-:W-:Y:S02]  /*2cc0*/  PRMT R15, RZ, 0x7610, R15 ;  /* 0x00007610ff0f7816 */ /* 0x000fe4000000000f */
[----:B------:R-:W-:Y:S02]  /*2cd0*/  IADD3 RZ, P1, R182, R90, RZ ;  /* 0x0000005ab6ff7210 */ /* 0x000fe40007f3e0ff */
[----:B------:R-:W-:-:S07]  /*2ce0*/  PRMT R16, RZ, 0x7610, R16 ;  /* 0x00007610ff107816 */ /* 0x000fce0000000010 */
[----:B------:R0:W4:Y:S01]  /*2cf0*/  @P2 LDG.E.U16 R15, desc[UR14][R18.64] ;  /* 0x0000000e120f2981 */ /* 0x000122000c1e1500 */
[----:B------:R-:W-:Y:S01]  /*2d00*/  IADD3 RZ, P0, R188, R90, RZ ;  /* 0x0000005abcff7210 */ /* 0x000fe20007f1e0ff */
[----:B0-----:R-:W-:Y:S02]  /*2d10*/  IMAD.IADD R18, R182, 0x1, R90 ;  /* 0x00000001b6127824 */ /* 0x001fe400078e025a */
[----:B------:R-:W-:-:S05]  /*2d20*/  IMAD.X R19, R183, 0x1, R91, P1 ;  /* 0x00000001b7137824 */ /* 0x000fca00008e065b */
[----:B------:R0:W4:Y:S01]  /*2d30*/  @P2 LDG.E.U16 R16, desc[UR14][R18.64] ;  /* 0x0000000e12102981 */ /* 0x000122000c1e1500 */
[----:B------:R-:W-:Y:S02]  /*2d40*/  ISETP.GT.AND P2, PT, R2, 0x19, PT ;  /* 0x000000190200780c */ /* 0x000fe40003f44270 */
[-C--:B------:R-:W-:Y:S01]  /*2d50*/  IADD3 RZ, P1, R186, R90.reuse, RZ ;  /* 0x0000005abaff7210 */ /* 0x080fe20007f3e0ff */
[----:B------:R-:W-:Y:S01]  /*2d60*/  IMAD.X R217, R189, 0x1, R91, P0 ;  /* 0x00000001bdd97824 */ /* 0x000fe200000e065b */
[----:B------:R-:W-:Y:S01]  /*2d70*/  IADD3 RZ, P0, R190, R90, RZ ;  /* 0x0000005abeff7210 */ /* 0x000fe20007f1e0ff */
[----:B------:R-:W-:Y:S01]  /*2d80*/  IMAD.IADD R216, R188, 0x1, R90 ;  /* 0x00000001bcd87824 */ /* 0x000fe200078e025a */
[----:B0-----:R-:W-:Y:S01]  /*2d90*/  PRMT R19, RZ, 0x7610, R19 ;  /* 0x00007610ff137816 */ /* 0x001fe20000000013 */
[--C-:B------:R-:W-:Y:S01]  /*2da0*/  IMAD.X R21, R187, 0x1, R91.reuse, P1 ;  /* 0x00000001bb157824 */ /* 0x100fe200008e065b */
[----:B------:R-:W-:Y:S01]  /*2db0*/  PRMT R18, RZ, 0x7610, R18 ;  /* 0x00007610ff127816 */ /* 0x000fe20000000012 */
[----:B------:R-:W-:Y:S01]  /*2dc0*/  IMAD.IADD R20, R186, 0x1, R90 ;  /* 0x00000001ba147824 */ /* 0x000fe200078e025a */
[----:B------:R-:W-:Y:S01]  /*2dd0*/  ISETP.GT.AND P1, PT, R2, 0x1a, PT ;  /* 0x0000001a0200780c */ /* 0x000fe20003f24270 */
[----:B------:R-:W-:-:S02]  /*2de0*/  IMAD.X R219, R191, 0x1, R91, P0 ;  /* 0x00000001bfdb7824 */ /* 0x000fc400000e065b */
[----:B------:R0:W4:Y:S04]  /*2df0*/  @P2 LDG.E.U16 R19, desc[UR14][R216.64] ;  /* 0x0000000ed8132981 */ /* 0x000128000c1e1500 */
[----:B------:R1:W4:Y:S01]  /*2e00*/  @P3 LDG.E.U16 R18, desc[UR14][R20.64] ;  /* 0x0000000e14123981 */ /* 0x000322000c1e1500 */
[----:B0-----:R-:W-:Y:S02]  /*2e10*/  IADD3 R216, P0, R192, R90, RZ ;  /* 0x0000005ac0d87210 */ /* 0x001fe40007f1e0ff */
[----:B-1----:R-:W-:-:S03]  /*2e20*/  PRMT R21, RZ, 0x7610, R21 ;  /* 0x00007610ff157816 */ /* 0x002fc60000000015 */
[----:B------:R-:W-:-:S05]  /*2e30*/  IMAD.X R217, R193, 0x1, R91, P0 ;  /* 0x00000001c1d97824 */ /* 0x000fca00000e065b */
[----:B------:R0:W4:Y:S01]  /*2e40*/  @P1 LDG.E.U16 R21, desc[UR14][R216.64] ;  /* 0x0000000ed8151981 */ /* 0x000122000c1e1500 */
[----:B------:R-:W-:Y:S02]  /*2e50*/  PRMT R232, RZ, 0x7610, R232 ;  /* 0x00007610ffe87816 */ /* 0x000fe400000000e8 */
[----:B0-----:R-:W-:-:S05]  /*2e60*/  IADD3 R216, P0, R194, R90, RZ ;  /* 0x0000005ac2d87210 */ /* 0x001fca0007f1e0ff */
[----:B------:R-:W-:Y:S01]  /*2e70*/  IMAD.X R217, R195, 0x1, R91, P0 ;  /* 0x00000001c3d97824 */ /* 0x000fe200000e065b */
[----:B------:R-:W-:-:S04]  /*2e80*/  ISETP.GT.AND P0, PT, R2, 0x1b, PT ;  /* 0x0000001b0200780c */ /* 0x000fc80003f04270 */
[----:B------:R0:W4:Y:S01]  /*2e90*/  @P1 LDG.E.U16 R232, desc[UR14][R216.64] ;  /* 0x0000000ed8e81981 */ /* 0x000122000c1e1500 */
[----:B------:R-:W-:Y:S02]  /*2ea0*/  PRMT R233, RZ, 0x7610, R233 ;  /* 0x00007610ffe97816 */ /* 0x000fe400000000e9 */
[----:B0-----:R-:W-:-:S05]  /*2eb0*/  IADD3 R216, P1, R196, R90, RZ ;  /* 0x0000005ac4d87210 */ /* 0x001fca0007f3e0ff */
[----:B------:R-:W-:-:S05]  /*2ec0*/  IMAD.X R217, R197, 0x1, R91, P1 ;  /* 0x00000001c5d97824 */ /* 0x000fca00008e065b */
[----:B------:R0:W4:Y:S01]  /*2ed0*/  @P0 LDG.E.U16 R233, desc[UR14][R216.64] ;  /* 0x0000000ed8e90981 */ /* 0x000122000c1e1500 */
[----:B------:R-:W-:Y:S02]  /*2ee0*/  PRMT R234, RZ, 0x7610, R234 ;  /* 0x00007610ffea7816 */ /* 0x000fe400000000ea */
[----:B0-----:R-:W-:-:S05]  /*2ef0*/  IADD3 R216, P1, R198, R90, RZ ;  /* 0x0000005ac6d87210 */ /* 0x001fca0007f3e0ff */
[----:B------:R-:W-:-:S05]  /*2f00*/  IMAD.X R217, R199, 0x1, R91, P1 ;  /* 0x00000001c7d97824 */ /* 0x000fca00008e065b */
[----:B------:R0:W4:Y:S01]  /*2f10*/  @P0 LDG.E.U16 R234, desc[UR14][R216.64] ;  /* 0x0000000ed8ea0981 */ /* 0x000122000c1e1500 */
[----:B------:R-:W-:Y:S02]  /*2f20*/  ISETP.GT.AND P0, PT, R2, 0x1c, PT ;  /* 0x0000001c0200780c */ /* 0x000fe40003f04270 */
        /* <DEDUP_REMOVED lines=18> */
[----:B------:R-:W-:Y:S01]  /*3050*/  PRMT R240, RZ, 0x7610, R240 ;  /* 0x00007610fff07816 */ /* 0x000fe200000000f0 */
[----:B------:R-:W1:Y:S01]  /*3060*/  S2R R248, SR_TID.X ;  /* 0x0000000000f87919 */ /* 0x000e620000002100 */
        /* <DEDUP_REMOVED lines=10> */
[----:B------:R-:W-:Y:S01]  /*3110*/  IMAD.X R217, R213, 0x1, R91, P1 ;  /* 0x00000001d5d97824 */ /* 0x000fe200008e065b */
[----:B------:R-:W-:Y:S01]  /*3120*/  PRMT R20, RZ, 0x7610, R20 ;  /* 0x00007610ff147816 */ /* 0x000fe20000000014 */
[----:B------:R-:W-:-:S03]  /*3130*/  IMAD.IADD R218, R190, 0x1, R90 ;  /* 0x00000001beda7824 */ /* 0x000fc600078e025a */
[----:B------:R1:W4:Y:S04]  /*3140*/  @P0 LDG.E.U16 R242, desc[UR14][R216.64] ;  /* 0x0000000ed8f20981 */ /* 0x000328000c1e1500 */
[----:B------:R-:W4:Y:S01]  /*3150*/  @P2 LDG.E.U16 R20, desc[UR14][R218.64] ;  /* 0x0000000eda142981 */ /* 0x000f22000c1e1500 */
[----:B-1----:R-:W-:-:S04]  /*3160*/  LOP3.LUT R216, R248, 0x1f, RZ, 0xc0, !PT ;  /* 0x0000001ff8d87812 */ /* 0x002fc800078ec0ff */
[----:B------:R-:W-:Y:S02]  /*3170*/  ISETP.GE.AND P1, PT, R216, R2, PT ;  /* 0x00000002d800720c */ /* 0x000fe40003f26270 */
[----:B------:R-:W-:Y:S02]  /*3180*/  IADD3 R216, P2, R214, R90, RZ ;  /* 0x0000005ad6d87210 */ /* 0x000fe40007f5e0ff */
[----:B------:R-:W-:-:S03]  /*3190*/  PRMT R243, RZ, 0x7610, R243 ;  /* 0x00007610fff37816 */ /* 0x000fc600000000f3 */
[----:B------:R-:W-:-:S05]  /*31a0*/  IMAD.X R217, R215, 0x1, R91, P2 ;  /* 0x00000001d7d97824 */ /* 0x000fca00010e065b */
[----:B------:R0:W4:Y:S01]  /*31b0*/  @P0 LDG.E.U16 R243, desc[UR14][R216.64] ;  /* 0x0000000ed8f30981 */ /* 0x000122000c1e1500 */
[----:B------:R-:W-:Y:S01]  /*31c0*/  PRMT R244, RZ, 0x7610, R244 ;  /* 0x00007610fff47816 */ /* 0x000fe200000000f4 */
[----:B0-----:R-:W-:Y:S02]  /*31d0*/  IMAD.MOV.U32 R216, RZ, RZ, R221 ;  /* 0x000000ffffd87224 */ /* 0x001fe400078e00dd */
[----:B------:R-:W-:Y:S02]  /*31e0*/  IMAD.MOV.U32 R217, RZ, RZ, R220 ;  /* 0x000000ffffd97224 */ /* 0x000fe400078e00dc */
[----:B------:R-:W-:Y:S01]  /*31f0*/  IMAD.WIDE R218, R0, 0x2, R216 ;  /* 0x0000000200da7825 */ /* 0x000fe200078e02d8 */
[----:B------:R-:W-:Y:S01]  /*3200*/  BAR.SYNC.DEFER_BLOCKING 0x0 ;  /* 0x0000000000007b1d */ /* 0x000fe20000010000 */
[----:B------:R-:W-:Y:S02]  /*3210*/  PRMT R246, RZ, 0x7610, R246 ;  /* 0x00007610fff67816 */ /* 0x000fe400000000f6 */
[----:B------:R-:W-:-:S03]  /*3220*/  PRMT R247, RZ, 0x7610, R247 ;  /* 0x00007610fff77816 */ /* 0x000fc600000000f7 */
[----:B------:R0:W4:Y:S02]  /*3230*/  @!P1 LDG.E.U16 R244, desc[UR14][R218.64] ;  /* 0x0000000edaf49981 */ /* 0x000124000c1e1500 */
[----:B0-----:R-:W-:Y:S02]  /*3240*/  IMAD.MOV.U32 R218, RZ, RZ, R223 ;  /* 0x000000ffffda7224 */ /* 0x001fe400078e00df */
[----:B------:R-:W-:Y:S02]  /*3250*/  IMAD.MOV.U32 R219, RZ, RZ, R222 ;  /* 0x000000ffffdb7224 */ /* 0x000fe400078e00de */
[----:B------:R-:W-:-:S05]  /*3260*/  IMAD.WIDE R220, R0, 0x2, R218 ;  /* 0x0000000200dc7825 */ /* 0x000fca00078e02da */
[----:B------:R0:W4:Y:S02]  /*3270*/  @!P1 LDG.E.U16 R246, desc[UR14][R220.64] ;  /* 0x0000000edcf69981 */ /* 0x000124000c1e1500 */
[----:B0-----:R-:W-:Y:S02]  /*3280*/  IMAD.MOV.U32 R220, RZ, RZ, R227 ;  /* 0x000000ffffdc7224 */ /* 0x001fe400078e00e3 */
[----:B------:R-:W-:Y:S02]  /*3290*/  IMAD.MOV.U32 R221, RZ, RZ, R225 ;  /* 0x000000ffffdd7224 */ /* 0x000fe400078e00e1 */
[----:B------:R-:W-:-:S05]  /*32a0*/  IMAD.WIDE R222, R0, 0x2, R220 ;  /* 0x0000000200de7825 */ /* 0x000fca00078e02dc */
[----:B------:R0:W4:Y:S02]  /*32b0*/  @!P1 LDG.E.U16 R247, desc[UR14][R222.64] ;  /* 0x0000000edef79981 */ /* 0x000124000c1e1500 */
[C---:B0-----:R-:W-:Y:S01]  /*32c0*/  IMAD.SHL.U32 R222, R248.reuse, 0x2, RZ ;  /* 0x00000002f8de7824 */ /* 0x041fe200078e00ff */
[----:B------:R-:W-:-:S04]  /*32d0*/  LOP3.LUT R248, R248, 0x40, RZ, 0xc0, !PT ;  /* 0x00000040f8f87812 */ /* 0x000fc800078ec0ff */
[----:B------:R-:W-:Y:S01]  /*32e0*/  LOP3.LUT R250, R222, 0x7e, RZ, 0xc0, !PT ;  /* 0x0000007edefa7812 */ /* 0x000fe200078ec0ff */
[----:B------:R-:W-:Y:S02]  /*32f0*/  IMAD.MOV.U32 R222, RZ, RZ, R231 ;  /* 0x000000ffffde7224 */ /* 0x000fe400078e00e7 */
[----:B------:R-:W-:Y:S02]  /*3300*/  IMAD.MOV.U32 R223, RZ, RZ, R229 ;  /* 0x000000ffffdf7224 */ /* 0x000fe400078e00e5 */
[----:B------:R-:W-:Y:S01]  /*3310*/  IMAD R248, R248, 0x40, R250 ;  /* 0x00000040f8f87824 */ /* 0x000fe200078e02fa */
[----:B------:R-:W-:Y:S01]  /*3320*/  PRMT R245, RZ, 0x7610, R245 ;  /* 0x00007610fff57816 */ /* 0x000fe200000000f5 */
[----:B------:R-:W-:-:S03]  /*3330*/  IMAD.WIDE R250, R0, 0x2, R222 ;  /* 0x0000000200fa7825 */ /* 0x000fc600078e02de */
[----:B------:R0:W-:Y:S01]  /*3340*/  STS.U16 [R248+UR12], R224 ;  /* 0x000000e0f8007988 */ /* 0x0001e2000800040c */
[--C-:B------:R-:W-:Y:S01]  /*3350*/  IMAD.MOV.U32 R225, RZ, RZ, R249.reuse ;  /* 0x000000ffffe17224 */ /* 0x100fe200078e00f9 */
[----:B------:R-:W-:Y:S02]  /*3360*/  PRMT R249, RZ, 0x7610, R249 ;  /* 0x00007610fff97816 */ /* 0x000fe400000000f9 */
[----:B------:R1:W4:Y:S01]  /*3370*/  @!P1 LDG.E.U16 R245, desc[UR14][R250.64] ;  /* 0x0000000efaf59981 */ /* 0x000322000c1e1500 */
[----:B0-----:R-:W-:-:S03]  /*3380*/  IMAD.MOV.U32 R224, RZ, RZ, R252 ;  /* 0x000000ffffe07224 */ /* 0x001fc600078e00fc */
[----:B------:R0:W-:Y:S01]  /*3390*/  STS.U16 [R248+UR12+0x2000], R226 ;  /* 0x002000e2f8007988 */ /* 0x0001e2000800040c */
[----:B-1----:R-:W-:-:S03]  /*33a0*/  IMAD.WIDE R250, R0, 0x2, R224 ;  /* 0x0000000200fa7825 */ /* 0x002fc600078e02e0 */
[----:B------:R1:W-:Y:S01]  /*33b0*/  STS.U16 [R248+UR12+0x400], R228 ;  /* 0x000400e4f8007988 */ /* 0x0003e2000800040c */
[----:B---3--:R-:W-:-:S03]  /*33c0*/  IMAD.MOV.U32 R227, RZ, RZ, R114 ;  /* 0x000000ffffe37224 */ /* 0x008fc600078e0072 */
[----:B------:R3:W-:Y:S01]  /*33d0*/  STS.U16 [R248+UR12+0x2400], R230 ;  /* 0x002400e6f8007988 */ /* 0x0007e2000800040c */
[----:B--2---:R-:W-:Y:S02]  /*33e0*/  IMAD.MOV.U32 R229, RZ, RZ, R113 ;  /* 0x000000ffffe57224 */ /* 0x004fe400078e0071 */
[----:B0-----:R-:W-:Y:S01]  /*33f0*/  IMAD.MOV.U32 R226, RZ, RZ, R115 ;  /* 0x000000ffffe27224 */ /* 0x001fe200078e0073 */
[----:B------:R0:W2:Y:S01]  /*3400*/  @!P1 LDG.E.U16 R249, desc[UR14][R250.64] ;  /* 0x0000000efaf99981 */ /* 0x0000a2000c1e1500 */
[----:B----4-:R-:W-:Y:S02]  /*3410*/  IMAD.MOV.U32 R231, RZ, RZ, R111 ;  /* 0x000000ffffe77224 */ /* 0x010fe400078e006f */
[----:B-1----:R-:W-:Y:S02]  /*3420*/  IMAD.MOV.U32 R228, RZ, RZ, R112 ;  /* 0x000000ffffe47224 */ /* 0x002fe400078e0070 */
[----:B---3--:R-:W-:Y:S01]  /*3430*/  IMAD.MOV.U32 R230, RZ, RZ, R110 ;  /* 0x000000ffffe67224 */ /* 0x008fe200078e006e */
[----:B------:R-:W-:Y:S01]  /*3440*/  PRMT R252, RZ, 0x7610, R252 ;  /* 0x00007610fffc7816 */ /* 0x000fe200000000fc */
[----:B------:R-:W-:Y:S01]  /*3450*/  IMAD.WIDE R114, R0, 0x2, R226 ;  /* 0x0000000200727825 */ /* 0x000fe200078e02e2 */
[----:B0-----:R-:W-:-:S02]  /*3460*/  PRMT R250, RZ, 0x7610, R250 ;  /* 0x00007610fffa7816 */ /* 0x001fc400000000fa */
[----:B------:R-:W-:Y:S01]  /*3470*/  PRMT R251, RZ, 0x7610, R251 ;  /* 0x00007610fffb7816 */ /* 0x000fe200000000fb */
[----:B------:R-:W-:-:S03]  /*3480*/  IMAD.WIDE R112, R0, 0x2, R228 ;  /* 0x0000000200707825 */ /* 0x000fc600078e02e4 */
[----:B------:R-:W3:Y:S01]  /*3490*/  @!P1 LDG.E.U16 R250, desc[UR14][R114.64] ;  /* 0x0000000e72fa9981 */ /* 0x000ee2000c1e1500 */
[----:B------:R-:W-:-:S03]  /*34a0*/  IMAD.WIDE R110, R0, 0x2, R230 ;  /* 0x00000002006e7825 */ /* 0x000fc600078e02e6 */
[----:B------:R-:W4:Y:S04]  /*34b0*/  @!P1 LDG.E.U16 R251, desc[UR14][R112.64] ;  /* 0x0000000e70fb9981 */ /* 0x000f28000c1e1500 */
[----:B------:R-:W3:Y:S04]  /*34c0*/  @!P1 LDG.E.U16 R252, desc[UR14][R110.64] ;  /* 0x0000000e6efc9981 */ /* 0x000ee8000c1e1500 */
[----:B------:R0:W5:Y:S04]  /*34d0*/  LDL.LU.64 R114, [R1+0xb0] ;  /* 0x0000b00001727983 */ /* 0x0001680000300a00 */
[----:B------:R0:W5:Y:S04]  /*34e0*/  LDL.LU.64 R112, [R1+0xa8] ;  /* 0x0000a80001707983 */ /* 0x0001680000300a00 */
[----:B------:R0:W5:Y:S04]  /*34f0*/  LDL.LU.64 R110, [R1+0xa0] ;  /* 0x0000a000016e7983 */ /* 0x0001680000300a00 */
[----:B------:R1:W-:Y:S04]  /*3500*/  STS.U16 [R248+UR12+0x800], R108 ;  /* 0x0008006cf8007988 */ /* 0x0003e8000800040c */
[----:B------:R0:W-:Y:S04]  /*3510*/  STS.U16 [R248+UR12+0x2800], R109 ;  /* 0x0028006df8007988 */ /* 0x0001e8000800040c */
[----:B------:R0:W-:Y:S04]  /*3520*/  STS.U16 [R248+UR12+0xc00], R17 ;  /* 0x000c0011f8007988 */ /* 0x0001e8000800040c */
[----:B-1----:R1:W5:Y:S04]  /*3530*/  LDL.LU R108, [R1+0x9c] ;  /* 0x00009c00016c7983 */ /* 0x0023680000300800 */
[----:B0-----:R1:W5:Y:S04]  /*3540*/  LDL.LU R109, [R1+0x98] ;  /* 0x00009800016d7983 */ /* 0x0013680000300800 */
[----:B------:R-:W2:Y:S04]  /*3550*/  LDL.LU R17, [R1] ;  /* 0x0000000001117983 */ /* 0x000ea80000300800 */
[----:B------:R0:W-:Y:S02]  /*3560*/  STS.U16 [R248+UR12+0x2c00], R18 ;  /* 0x002c0012f8007988 */ /* 0x0001e4000800040c */
[----:B0-----:R-:W-:-:S05]  /*3570*/  LOP3.LUT R18, R248, 0x10, RZ, 0x3c, !PT ;  /* 0x00000010f8127812 */ /* 0x001fca00078e3cff */
[----:B------:R0:W-:Y:S04]  /*3580*/  STS.U16 [R18+UR12+0x80], R100 ;  /* 0x0000806412007988 */ /* 0x0001e8000800040c */
[----:B------:R1:W-:Y:S04]  /*3590*/  STS.U16 [R18+UR12+0x480], R103 ;  /* 0x0004806712007988 */ /* 0x0003e8000800040c */
[----:B------:R1:W-:Y:S04]  /*35a0*/  STS.U16 [R18+UR12+0x2480], R106 ;  /* 0x0024806a12007988 */ /* 0x0003e8000800040c */
[----:B0-----:R-:W4:Y:S04]  /*35b0*/  LDL.LU R100, [R1+0x94] ;  /* 0x0000940001647983 */ /* 0x001f280000300800 */
[----:B-1----:R-:W3:Y:S04]  /*35c0*/  LDL.LU R103, [R1+0x90] ;  /* 0x0000900001677983 */ /* 0x002ee80000300800 */
[----:B------:R0:W5:Y:S04]  /*35d0*/  LDL.LU R106, [R1+0x8c] ;  /* 0x00008c00016a7983 */ /* 0x0001680000300800 */
[----:B------:R1:W-:Y:S04]  /*35e0*/  STS.U16 [R18+UR12+0x880], R239 ;  /* 0x000880ef12007988 */ /* 0x0003e8000800040c */
[----:B------:R0:W-:Y:S04]  /*35f0*/  STS.U16 [R18+UR12+0xc80], R19 ;  /* 0x000c801312007988 */ /* 0x0001e8000800040c */
[----:B------:R-:W-:Y:S04]  /*3600*/  STS.U16 [R18+UR12+0x2880], R4 ;  /* 0x0028800412007988 */ /* 0x000fe8000800040c */
[----:B-1----:R-:W4:Y:S04]  /*3610*/  LDL.LU R239, [R1+0x10] ;  /* 0x0000100001ef7983 */ /* 0x002f280000300800 */
[----:B0-----:R-:W3:Y:S04]  /*3620*/  LDL.LU R19, [R1+0x14] ;  /* 0x0000140001137983 */ /* 0x001ee80000300800 */
[----:B------:R0:W-:Y:S04]  /*3630*/  STS.U16 [R18+UR12+0x2c80], R20 ;  /* 0x002c801412007988 */ /* 0x0001e8000800040c */
[----:B0-----:R-:W4:Y:S04]  /*3640*/  LDL.LU R20, [R1+0x1c] ;  /* 0x00001c0001147983 */ /* 0x001f280000300800 */
[----:B--2---:R0:W-:Y:S04]  /*3650*/  STS.U16 [R18+UR12+0x2080], R17 ;  /* 0x0020801112007988 */ /* 0x0041e8000800040c */
[----:B0-----:R-:W2:Y:S01]  /*3660*/  LDL.LU R18, [R1+0x18] ;  /* 0x0000180001127983 */ /* 0x001ea20000300800 */
[----:B------:R-:W0:Y:S02]  /*3670*/  S2R R17, SR_TID.X ;  /* 0x0000000000117919 */ /* 0x000e240000002100 */
[----:B0-----:R-:W-:-:S04]  /*3680*/  SHF.R.S32.HI R17, RZ, 0x6, R17 ;  /* 0x00000006ff117819 */ /* 0x001fc80000011411 */
[----:B------:R-:W-:Y:S02]  /*3690*/  SGXT R4, R17, 0x1 ;  /* 0x000000011104781a */ /* 0x000fe40000000200 */
[----:B------:R-:W0:Y:S02]  /*36a0*/  S2R R17, SR_TID.X ;  /* 0x0000000000117919 */ /* 0x000e240000002100 */
[----:B0-----:R-:W-:-:S05]  /*36b0*/  IMAD.SHL.U32 R17, R17, 0x2, RZ ;  /* 0x0000000211117824 */ /* 0x001fca00078e00ff */
[----:B------:R-:W-:-:S04]  /*36c0*/  LOP3.LUT R17, R17, 0x7e, RZ, 0xc0, !PT ;  /* 0x0000007e11117812 */ /* 0x000fc800078ec0ff */
[----:B------:R-:W-:Y:S02]  /*36d0*/  LOP3.LUT R4, R17, 0x90, R4, 0x78, !PT ;  /* 0x0000009011047812 */ /* 0x000fe400078e7804 */
[----:B------:R-:W-:-:S05]  /*36e0*/  LOP3.LUT R17, R248, 0x20, RZ, 0x3c, !PT ;  /* 0x00000020f8117812 */ /* 0x000fca00078e3cff */
[----:B------:R0:W-:Y:S04]  /*36f0*/  STS.U16 [R17+UR12+0x900], R5 ;  /* 0x0009000511007988 */ /* 0x0001e8000800040c */
[----:B----4-:R-:W-:Y:S01]  /*3700*/  STS.U16 [R17+UR12+0x100], R20 ;  /* 0x0001001411007988 */ /* 0x010fe2000800040c */
[----:B0-----:R-:W-:-:S03]  /*3710*/  LOP3.LUT R5, R248, 0x30, RZ, 0x3c, !PT ;  /* 0x00000030f8057812 */ /* 0x001fc600078e3cff */
[----:B------:R-:W-:Y:S04]  /*3720*/  STS.U16 [R17+UR12+0x500], R107 ;  /* 0x0005006b11007988 */ /* 0x000fe8000800040c */
[----:B------:R-:W-:Y:S04]  /*3730*/  STS.U16 [R17+UR12+0x2500], R104 ;  /* 0x0025006811007988 */ /* 0x000fe8000800040c */
[----:B------:R0:W-:Y:S04]  /*3740*/  STS.U16 [R17+UR12+0x2900], R6 ;  /* 0x0029000611007988 */ /* 0x0001e8000800040c */
[----:B------:R-:W-:Y:S04]  /*3750*/  STS.U16 [R17+UR12+0xd00], R21 ;  /* 0x000d001511007988 */ /* 0x000fe8000800040c */
[----:B------:R-:W-:Y:S01]  /*3760*/  STS.U16 [R17+UR12+0x2d00], R232 ;  /* 0x002d00e811007988 */ /* 0x000fe2000800040c */
[----:B0-----:R-:W-:-:S03]  /*3770*/  LOP3.LUT R6, R248, 0x40, RZ, 0x3c, !PT ;  /* 0x00000040f8067812 */ /* 0x001fc600078e3cff */
[----:B------:R0:W5:Y:S04]  /*3780*/  LDL.LU R107, [R1+0x88] ;  /* 0x00008800016b7983 */ /* 0x0001680000300800 */
[----:B------:R0:W5:Y:S01]  /*3790*/  LDL.LU R104, [R1+0x84] ;  /* 0x0000840001687983 */ /* 0x0001620000300800 */
[----:B------:R-:W-:Y:S01]  /*37a0*/  UMOV UR4, UR13 ;  /* 0x0000000d00047c82 */ /* 0x000fe20008000000 */
[----:B------:R-:W-:Y:S01]  /*37b0*/  UMOV UR5, 0x40000040 ;  /* 0x4000004000057882 */ /* 0x000fe20000000000 */
[----:B------:R-:W-:Y:S01]  /*37c0*/  UMOV UR18, UR6 ;  /* 0x0000000600127c82 */ /* 0x000fe20008000000 */
[----:B------:R-:W-:Y:S01]  /*37d0*/  UMOV UR19, UR7 ;  /* 0x0000000700137c82 */ /* 0x000fe20008000000 */
[----:B--2---:R-:W-:Y:S04]  /*37e0*/  STS.U16 [R17+UR12+0x2100], R18 ;  /* 0x0021001211007988 */ /* 0x004fe8000800040c */
[----:B---3--:R-:W-:Y:S04]  /*37f0*/  STS.U16 [R5+UR12+0x180], R19 ;  /* 0x0001801305007988 */ /* 0x008fe8000800040c */
[----:B------:R-:W-:Y:S04]  /*3800*/  STS.U16 [R5+UR12+0x2180], R239 ;  /* 0x002180ef05007988 */ /* 0x000fe8000800040c */
[----:B------:R-:W-:Y:S04]  /*3810*/  STS.U16 [R5+UR12+0x580], R105 ;  /* 0x0005806905007988 */ /* 0x000fe8000800040c */
[----:B------:R-:W-:Y:S04]  /*3820*/  STS.U16 [R5+UR12+0x2580], R102 ;  /* 0x0025806605007988 */ /* 0x000fe8000800040c */
[----:B------:R1:W-:Y:S04]  /*3830*/  STS.U16 [R5+UR12+0x980], R7 ;  /* 0x0009800705007988 */ /* 0x0003e8000800040c */
[----:B------:R-:W-:Y:S04]  /*3840*/  STS.U16 [R5+UR12+0x2980], R8 ;  /* 0x0029800805007988 */ /* 0x000fe8000800040c */
[----:B------:R-:W-:Y:S04]  /*3850*/  STS.U16 [R5+UR12+0xd80], R233 ;  /* 0x000d80e905007988 */ /* 0x000fe8000800040c */
[----:B------:R2:W-:Y:S01]  /*3860*/  STS.U16 [R5+UR12+0x2d80], R234 ;  /* 0x002d80ea05007988 */ /* 0x0005e2000800040c */
[----:B-1----:R-:W-:-:S03]  /*3870*/  LOP3.LUT R7, R248, 0x60, RZ, 0x3c, !PT ;  /* 0x00000060f8077812 */ /* 0x002fc600078e3cff */
[----:B------:R-:W-:Y:S04]  /*3880*/  STS.U16 [R6+UR12+0x200], R103 ;  /* 0x0002006706007988 */ /* 0x000fe8000800040c */
[----:B------:R0:W5:Y:S01]  /*3890*/  LDL.LU R105, [R1+0x80] ;  /* 0x0000800001697983 */ /* 0x0001620000300800 */
[----:B--2---:R-:W-:-:S03]  /*38a0*/  LOP3.LUT R5, R248, 0x50, RZ, 0x3c, !PT ;  /* 0x00000050f8057812 */ /* 0x004fc600078e3cff */
[----:B------:R-:W-:Y:S01]  /*38b0*/  STS.U16 [R6+UR12+0x2200], R100 ;  /* 0x0022006406007988 */ /* 0x000fe2000800040c */
[----:B------:R-:W-:-:S03]  /*38c0*/  LOP3.LUT R248, R248, 0x70, RZ, 0x3c, !PT ;  /* 0x00000070f8f87812 */ /* 0x000fc600078e3cff */
[----:B------:R-:W-:Y:S04]  /*38d0*/  STS.U16 [R6+UR12+0x600], R101 ;  /* 0x0006006506007988 */ /* 0x000fe8000800040c */
[----:B------:R-:W-:Y:S04]  /*38e0*/  STS.U16 [R6+UR12+0x2600], R98 ;  /* 0x0026006206007988 */ /* 0x000fe8000800040c */
[----:B------:R-:W-:Y:S04]  /*38f0*/  STS.U16 [R6+UR12+0xa00], R9 ;  /* 0x000a000906007988 */ /* 0x000fe8000800040c */
[----:B------:R-:W-:Y:S04]  /*3900*/  STS.U16 [R6+UR12+0x2a00], R10 ;  /* 0x002a000a06007988 */ /* 0x000fe8000800040c */
[----:B------:R-:W-:Y:S04]  /*3910*/  STS.U16 [R6+UR12+0xe00], R235 ;  /* 0x000e00eb06007988 */ /* 0x000fe8000800040c */
[----:B------:R1:W-:Y:S04]  /*3920*/  STS.U16 [R6+UR12+0x2e00], R236 ;  /* 0x002e00ec06007988 */ /* 0x0003e8000800040c */
[----:B------:R-:W-:Y:S04]  /*3930*/  STS.U16 [R5+UR12+0x280], R99 ;  /* 0x0002806305007988 */ /* 0x000fe8000800040c */
[----:B------:R-:W-:Y:S01]  /*3940*/  STS.U16 [R5+UR12+0x2280], R96 ;  /* 0x0022806005007988 */ /* 0x000fe2000800040c */
[----:B------:R-:W-:Y:S01]  /*3950*/  UMOV UR22, UR10 ;  /* 0x0000000a00167c82 */ /* 0x000fe20008000000 */
[----:B------:R-:W-:Y:S01]  /*3960*/  UMOV UR23, UR11 ;  /* 0x0000000b00177c82 */ /* 0x000fe20008000000 */
[----:B------:R-:W-:Y:S01]  /*3970*/  UMOV UR26, UR6 ;  /* 0x00000006001a7c82 */ /* 0x000fe20008000000 */
[----:B------:R-:W-:Y:S01]  /*3980*/  STS.U16 [R5+UR12+0x680], R97 ;  /* 0x0006806105007988 */ /* 0x000fe2000800040c */
[----:B------:R-:W-:Y:S01]  /*3990*/  UMOV UR27, UR7 ;  /* 0x00000007001b7c82 */ /* 0x000fe20008000000 */
[----:B------:R-:W-:Y:S01]  /*39a0*/  UMOV UR30, UR10 ;  /* 0x0000000a001e7c82 */ /* 0x000fe20008000000 */
[----:B------:R-:W-:Y:S01]  /*39b0*/  UMOV UR31, UR11 ;  /* 0x0000000b001f7c82 */ /* 0x000fe20008000000 */
[----:B------:R-:W-:Y:S01]  /*39c0*/  STS.U16 [R5+UR12+0x2680], R94 ;  /* 0x0026805e05007988 */ /* 0x000fe2000800040c */
[----:B------:R-:W-:Y:S01]  /*39d0*/  UMOV UR34, UR6 ;  /* 0x0000000600227c82 */ /* 0x000fe20008000000 */
[----:B------:R-:W-:Y:S01]  /*39e0*/  UMOV UR35, UR7 ;  /* 0x0000000700237c82 */ /* 0x000fe20008000000 */
[----:B-1----:R-:W1:Y:S01]  /*39f0*/  LDC R6, c[0x0][0x23c] ;  /* 0x00008f00ff067b82 */ /* 0x002e620000000800 */
[----:B------:R-:W-:Y:S04]  /*3a00*/  STS.U16 [R5+UR12+0xa80], R11 ;  /* 0x000a800b05007988 */ /* 0x000fe8000800040c */
[----:B------:R-:W-:Y:S04]  /*3a10*/  STS.U16 [R5+UR12+0x2a80], R12 ;  /* 0x002a800c05007988 */ /* 0x000fe8000800040c */
[----:B------:R-:W-:Y:S04]  /*3a20*/  STS.U16 [R5+UR12+0xe80], R237 ;  /* 0x000e80ed05007988 */ /* 0x000fe8000800040c */
[----:B------:R2:W-:Y:S04]  /*3a30*/  STS.U16 [R5+UR12+0x2e80], R238 ;  /* 0x002e80ee05007988 */ /* 0x0005e8000800040c */
[----:B------:R3:W-:Y:S04]  /*3a40*/  STS.U16 [R7+UR12+0x300], R95 ;  /* 0x0003005f07007988 */ /* 0x0007e8000800040c */
[----:B------:R4:W-:Y:S01]  /*3a50*/  STS.U16 [R7+UR12+0x2300], R92 ;  /* 0x0023005c07007988 */ /* 0x0009e2000800040c */
[----:B--2---:R-:W-:-:S03]  /*3a60*/  LOP3.LUT R5, R4, 0x20, RZ, 0x3c, !PT ;  /* 0x0000002004057812 */ /* 0x004fc600078e3cff */
[----:B------:R2:W-:Y:S04]  /*3a70*/  STS.U16 [R7+UR12+0x700], R93 ;  /* 0x0007005d07007988 */ /* 0x0005e8000800040c */
[----:B------:R0:W-:Y:S04]  /*3a80*/  STS.U16 [R7+UR12+0x2700], R22 ;  /* 0x0027001607007988 */ /* 0x0001e8000800040c */
[----:B------:R-:W-:Y:S04]  /*3a90*/  STS.U16 [R7+UR12+0xb00], R13 ;  /* 0x000b000d07007988 */ /* 0x000fe8000800040c */
[----:B------:R-:W-:Y:S04]  /*3aa0*/  STS.U16 [R7+UR12+0x2b00], R14 ;  /* 0x002b000e07007988 */ /* 0x000fe8000800040c */
[----:B------:R-:W-:Y:S04]  /*3ab0*/  STS.U16 [R7+UR12+0xf00], R240 ;  /* 0x000f00f007007988 */ /* 0x000fe8000800040c */
[----:B------:R-:W-:Y:S04]  /*3ac0*/  STS.U16 [R7+UR12+0x2f00], R241 ;  /* 0x002f00f107007988 */ /* 0x000fe8000800040c */
[----:B------:R1:W-:Y:S04]  /*3ad0*/  STS.U16 [R248+UR12+0x380], R23 ;  /* 0x00038017f8007988 */ /* 0x0003e8000800040c */
[----:B------:R1:W-:Y:S04]  /*3ae0*/  STS.U16 [R248+UR12+0x2380], R88 ;  /* 0x00238058f8007988 */ /* 0x0003e8000800040c */
[----:B------:R1:W-:Y:S04]  /*3af0*/  STS.U16 [R248+UR12+0x780], R89 ;  /* 0x00078059f8007988 */ /* 0x0003e8000800040c */
[----:B------:R1:W-:Y:S04]  /*3b00*/  STS.U16 [R248+UR12+0x2780], R3 ;  /* 0x00278003f8007988 */ /* 0x0003e8000800040c */
[----:B------:R-:W-:Y:S04]  /*3b10*/  STS.U16 [R248+UR12+0xb80], R15 ;  /* 0x000b800ff8007988 */ /* 0x000fe8000800040c */
[----:B------:R-:W-:Y:S04]  /*3b20*/  STS.U16 [R248+UR12+0x2b80], R16 ;  /* 0x002b8010f8007988 */ /* 0x000fe8000800040c */
[----:B------:R-:W-:Y:S04]  /*3b30*/  STS.U16 [R248+UR12+0xf80], R242 ;  /* 0x000f80f2f8007988 */ /* 0x000fe8000800040c */
[----:B------:R-:W-:Y:S04]  /*3b40*/  STS.U16 [R248+UR12+0x2f80], R243 ;  /* 0x002f80f3f8007988 */ /* 0x000fe8000800040c */
[----:B------:R-:W-:Y:S04]  /*3b50*/  STS.U16 [R4+UR12+0x4000], R244 ;  /* 0x004000f404007988 */ /* 0x000fe8000800040c */
[----:B------:R-:W-:Y:S04]  /*3b60*/  STS.U16 [R4+UR12+0x4200], R247 ;  /* 0x004200f704007988 */ /* 0x000fe8000800040c */
[----:B------:R1:W-:Y:S04]  /*3b70*/  STS.U16 [R4+UR12+0x4400], R249 ;  /* 0x004400f904007988 */ /* 0x0003e8000800040c */
[----:B------:R-:W-:Y:S04]  /*3b80*/  STS.U16 [R4+UR12+0x4600], R251 ;  /* 0x004600fb04007988 */ /* 0x000fe8000800040c */
[----:B------:R-:W-:Y:S04]  /*3b90*/  STS.U16 [R5+UR12+0x4100], R246 ;  /* 0x004100f605007988 */ /* 0x000fe8000800040c */
[----:B------:R-:W-:Y:S04]  /*3ba0*/  STS.U16 [R5+UR12+0x4300], R245 ;  /* 0x004300f505007988 */ /* 0x000fe8000800040c */
[----:B------:R-:W-:Y:S04]  /*3bb0*/  STS.U16 [R5+UR12+0x4500], R250 ;  /* 0x004500fa05007988 */ /* 0x000fe8000800040c */
[----:B------:R-:W-:Y:S01]  /*3bc0*/  STS.U16 [R5+UR12+0x4700], R252 ;  /* 0x004700fc05007988 */ /* 0x000fe2000800040c */
[----:B------:R3:W-:Y:S06]  /*3bd0*/  MEMBAR.ALL.CTA ;  /* 0x0000000000007992 */ /* 0x0007ec0000008000 */
[----:B---3--:R-:W3:Y:S04]  /*3be0*/  FENCE.VIEW.ASYNC.S ;  /* 0x00000000000073c6 */ /* 0x008ee80000000000 */
[----:B------:R0:W5:Y:S04]  /*3bf0*/  LDL.LU R102, [R1+0x7c] ;  /* 0x00007c0001667983 */ /* 0x0001680000300800 */
[----:B------:R0:W5:Y:S04]  /*3c00*/  LDL.LU R103, [R1+0x78] ;  /* 0x0000780001677983 */ /* 0x0001680000300800 */
[----:B------:R0:W5:Y:S04]  /*3c10*/  LDL.LU R100, [R1+0x74] ;  /* 0x0000740001647983 */ /* 0x0001680000300800 */
[----:B------:R0:W5:Y:S04]  /*3c20*/  LDL.LU R101, [R1+0x70] ;  /* 0x0000700001657983 */ /* 0x0001680000300800 */
[----:B------:R0:W5:Y:S01]  /*3c30*/  LDL.LU R98, [R1+0x6c] ;  /* 0x00006c0001627983 */ /* 0x0001620000300800 */
[----:B---3--:R-:W-:Y:S06]  /*3c40*/  BAR.SYNC.DEFER_BLOCKING 0x0 ;  /* 0x0000000000007b1d */ /* 0x008fec0000010000 */
[----:B------:R3:W5:Y:S04]  /*3c50*/  LDL.LU R99, [R1+0x68] ;  /* 0x0000680001637983 */ /* 0x0007680000300800 */
[----:B------:R3:W5:Y:S04]  /*3c60*/  LDL.LU R96, [R1+0x64] ;  /* 0x0000640001607983 */ /* 0x0007680000300800 */
[----:B------:R3:W5:Y:S04]  /*3c70*/  LDL.LU R97, [R1+0x60] ;  /* 0x0000600001617983 */ /* 0x0007680000300800 */
[----:B------:R3:W5:Y:S04]  /*3c80*/  LDL.LU R94, [R1+0x5c] ;  /* 0x00005c00015e7983 */ /* 0x0007680000300800 */
[----:B------:R3:W5:Y:S04]  /*3c90*/  LDL.LU R95, [R1+0x58] ;  /* 0x00005800015f7983 */ /* 0x0007680000300800 */
[----:B----4-:R3:W5:Y:S04]  /*3ca0*/  LDL.LU R92, [R1+0x54] ;  /* 0x00005400015c7983 */ /* 0x0107680000300800 */
[----:B--2---:R3:W5:Y:S04]  /*3cb0*/  LDL.LU R93, [R1+0x50] ;  /* 0x00005000015d7983 */ /* 0x0047680000300800 */
[----:B0-----:R3:W5:Y:S04]  /*3cc0*/  LDL.LU R22, [R1+0x4c] ;  /* 0x00004c0001167983 */ /* 0x0017680000300800 */
[----:B-1----:R3:W5:Y:S04]  /*3cd0*/  LDL.LU R23, [R1+0x48] ;  /* 0x0000480001177983 */ /* 0x0027680000300800 */
[----:B------:R3:W5:Y:S04]  /*3ce0*/  LDL.LU R88, [R1+0x44] ;  /* 0x0000440001587983 */ /* 0x0007680000300800 */
[----:B------:R3:W5:Y:S04]  /*3cf0*/  LDL.LU R89, [R1+0x40] ;  /* 0x0000400001597983 */ /* 0x0007680000300800 */
[----:B------:R-:W2:Y:S01]  /*3d00*/  LDL.LU R3, [R1+0x3c] ;  /* 0x00003c0001037983 */ /* 0x000ea20000300800 */
[----:B------:R-:W-:-:S06]  /*3d10*/  WARPGROUP.ARRIVE ;  /* 0x00000000000079c5 */ /* 0x000fcc0000000000 */
[----:B------:R-:W-:Y:S04]  /*3d20*/  HGMMA.64x32x16.F32.BF16 R72, gdesc[UR4].tnspA, R72 ;  /* 0x20600000044879f0 */ /* 0x000fe80008701848 */
[----:B------:R-:W-:Y:S04]  /*3d30*/  HGMMA.64x32x16.F32.BF16 R72, gdesc[UR8].tnspA, R72 ;  /* 0x20600000084879f0 */ /* 0x000fe80008701848 */
[----:B------:R-:W-:Y:S04]  /*3d40*/  HGMMA.64x32x16.F32.BF16 R56, gdesc[UR16].tnspA, R56 ;  /* 0x20600000103879f0 */ /* 0x000fe80008701838 */
[----:B------:R-:W-:Y:S04]  /*3d50*/  HGMMA.64x32x16.F32.BF16 R56, gdesc[UR20].tnspA, R56 ;  /* 0x20600000143879f0 */ /* 0x000fe80008701838 */
[----:B------:R-:W-:Y:S01]  /*3d60*/  HGMMA.64x32x16.F32.BF16 R40, gdesc[UR24].tnspA, R40 ;  /* 0x20600000182879f0 */ /* 0x000fe20008701828 */
[----:B------:R-:W-:-:S03]  /*3d70*/  UMOV UR38, UR10 ;  /* 0x0000000a00267c82 */ /* 0x000fc60008000000 */
[----:B------:R-:W-:Y:S04]  /*3d80*/  HGMMA.64x32x16.F32.BF16 R40, gdesc[UR28].tnspA, R40 ;  /* 0x206000001c2879f0 */ /* 0x000fe80008701828 */
[----:B------:R-:W-:Y:S01]  /*3d90*/  HGMMA.64x32x16.F32.BF16 R24, gdesc[UR32].tnspA, R24 ;  /* 0x20600000201879f0 */ /* 0x000fe20008701818 */
[----:B------:R-:W-:Y:S01]  /*3da0*/  UMOV UR39, UR11 ;  /* 0x0000000b00277c82 */ /* 0x000fe20008000000 */
[----:B------:R-:W-:-:S04]  /*3db0*/  IMAD.SHL.U32 R6, R6, 0x20, RZ ;  /* 0x0000002006067824 */ /* 0x000fc800078e00ff */
[----:B------:R-:W-:-:S04]  /*3dc0*/  IMAD.WIDE R230, R6, 0x2, R230 ;  /* 0x0000000206e67825 */ /* 0x000fc800078e02e6 */
[C---:B------:R-:W-:Y:S01]  /*3dd0*/  IMAD.WIDE R228, R6.reuse, 0x2, R228 ;  /* 0x0000000206e47825 */ /* 0x040fe200078e02e4 */
[----:B------:R-:W-:Y:S04]  /*3de0*/  STL [R1+0x38], R230 ;  /* 0x000038e601007387 */ /* 0x000fe80000100800 */
[----:B------:R-:W-:Y:S01]  /*3df0*/  STL [R1+0x34], R231 ;  /* 0x000034e701007387 */ /* 0x000fe20000100800 */
[----:B------:R-:W-:-:S03]  /*3e00*/  IMAD.WIDE R248, R6, 0x2, R224 ;  /* 0x0000000206f87825 */ /* 0x000fc600078e02e0 */
[----:B------:R-:W-:Y:S01]  /*3e10*/  STL [R1+0x30], R228 ;  /* 0x000030e401007387 */ /* 0x000fe20000100800 */
[----:B------:R-:W-:-:S03]  /*3e20*/  IMAD.WIDE R226, R6, 0x2, R226 ;  /* 0x0000000206e27825 */ /* 0x000fc600078e02e2 */
[----:B------:R0:W-:Y:S01]  /*3e30*/  STL [R1+0x2c], R229 ;  /* 0x00002ce501007387 */ /* 0x0001e20000100800 */
[C---:B------:R-:W-:Y:S01]  /*3e40*/  IMAD.WIDE R224, R6.reuse, 0x2, R220 ;  /* 0x0000000206e07825 */ /* 0x040fe200078e02dc */
[----:B------:R-:W-:Y:S03]  /*3e50*/  HGMMA.64x32x16.F32.BF16 R24, gdesc[UR36].tnspA, R24, gsb0 ;  /* 0x20600000241879f0 */ /* 0x000fe60008001818 */
[----:B0-----:R-:W-:-:S04]  /*3e60*/  IMAD.WIDE R228, R6, 0x2, R222 ;  /* 0x0000000206e47825 */ /* 0x001fc800078e02de */
[----:B------:R-:W-:-:S04]  /*3e70*/  IMAD.WIDE R218, R6, 0x2, R218 ;  /* 0x0000000206da7825 */ /* 0x000fc800078e02da */
[----:B------:R-:W-:Y:S02]  /*3e80*/  IMAD.WIDE R216, R6, 0x2, R216 ;  /* 0x0000000206d87825 */ /* 0x000fe400078e02d8 */
[----:B------:R-:W0:Y:S01]  /*3e90*/  LDC R6, c[0x0][0x238] ;  /* 0x00008e00ff067b82 */ /* 0x000e220000000800 */
[----:B------:R-:W-:Y:S01]  /*3ea0*/  STL [R1+0xc], R226 ;  /* 0x00000ce201007387 */ /* 0x000fe20000100800 */
[----:B------:R-:W-:Y:S02]  /*3eb0*/  IMAD.MOV.U32 R252, RZ, RZ, R248 ;  /* 0x000000fffffc7224 */ /* 0x000fe400078e00f8 */
[----:B------:R-:W-:Y:S01]  /*3ec0*/  IMAD.MOV.U32 R231, RZ, RZ, R228 ;  /* 0x000000ffffe77224 */ /* 0x000fe200078e00e4 */
[----:B------:R1:W-:Y:S01]  /*3ed0*/  STL [R1+0x8], R227 ;  /* 0x000008e301007387 */ /* 0x0003e20000100800 */
[----:B------:R-:W-:Y:S02]  /*3ee0*/  IMAD.MOV.U32 R223, RZ, RZ, R218 ;  /* 0x000000ffffdf7224 */ /* 0x000fe400078e00da */
[----:B------:R-:W-:-:S02]  /*3ef0*/  IMAD.MOV.U32 R222, RZ, RZ, R219 ;  /* 0x000000ffffde7224 */ /* 0x000fc400078e00db */
[----:B------:R-:W-:Y:S02]  /*3f00*/  IMAD.MOV.U32 R221, RZ, RZ, R216 ;  /* 0x000000ffffdd7224 */ /* 0x000fe400078e00d8 */
[----:B--2---:R-:W-:-:S05]  /*3f10*/  VIADD R3, R3, 0xffffffff ;  /* 0xffffffff03037836 */ /* 0x004fca0000000000 */
[----:B------:R-:W-:Y:S01]  /*3f20*/  ISETP.NE.U32.AND P0, PT, R3, RZ, PT ;  /* 0x000000ff0300720c */ /* 0x000fe20003f05070 */
[----:B0-----:R-:W-:Y:S02]  /*3f30*/  IMAD.SHL.U32 R6, R6, 0x20, RZ ;  /* 0x0000002006067824 */ /* 0x001fe400078e00ff */
[----:B-1----:R-:W-:Y:S02]  /*3f40*/  IMAD.MOV.U32 R227, RZ, RZ, R224 ;  /* 0x000000ffffe37224 */ /* 0x002fe400078e00e0 */
[----:B------:R-:W-:Y:S02]  /*3f50*/  IMAD.MOV.U32 R220, RZ, RZ, R217 ;  /* 0x000000ffffdc7224 */ /* 0x000fe400078e00d9 */
[----:B------:R-:W-:-:S04]  /*3f60*/  IMAD.WIDE R90, R6, 0x2, R90 ;  /* 0x00000002065a7825 */ /* 0x000fc800078e025a */
[----:B------:R-:W-:Y:S01]  /*3f70*/  VIADD R2, R2, 0xffffffe0 ;  /* 0xffffffe002027836 */ /* 0x000fe20000000000 */
[----:B------:R-:W-:Y:S02]  /*3f80*/  WARPGROUP.DEPBAR.LE gsb0, 0x0 ;  /* 0x00008000000079c5 */ /* 0x000fe40000010000 */
[----:B---3--:R-:W-:Y:S05]  /*3f90*/  @P0 BRA `(.L_x_1) ;  /* 0xffffffd800f40947 */ /* 0x008fea000383ffff */
[----:B-----5:R-:W-:Y:S02]  /*3fa0*/  F2FP.BF16.F32.PACK_AB R89, R55, R87 ;  /* 0x000000573759723e */ /* 0x020fe400000010ff */
[----:B------:R-:W-:Y:S02]  /*3fb0*/  F2FP.BF16.F32.PACK_AB R91, R39, R71 ;  /* 0x00000047275b723e */ /* 0x000fe400000010ff */
[----:B------:R-:W-:Y:S02]  /*3fc0*/  F2FP.BF16.F32.PACK_AB R55, R35, R67 ;  /* 0x000000432337723e */ /* 0x000fe400000010ff */
[----:B------:R-:W-:Y:S02]  /*3fd0*/  F2FP.BF16.F32.PACK_AB R90, R37, R69 ;  /* 0x00000045255a723e */ /* 0x000fe400000010ff */
[----:B------:R-:W-:Y:S02]  /*3fe0*/  F2FP.BF16.F32.PACK_AB R71, R38, R70 ;  /* 0x000000462647723e */ /* 0x000fe400000010ff */
[----:B------:R-:W-:-:S02]  /*3ff0*/  F2FP.BF16.F32.PACK_AB R35, R31, R63 ;  /* 0x0000003f1f23723e */ /* 0x000fc400000010ff */
[----:B------:R-:W-:Y:S02]  /*4000*/  F2FP.BF16.F32.PACK_AB R70, R36, R68 ;  /* 0x000000442446723e */ /* 0x000fe400000010ff */
        /* <DEDUP_REMOVED lines=24> */
[----:B------:R-:W-:-:S07]  /*4190*/  F2FP.BF16.F32.PACK_AB R12, R40, R72 ;  /* 0x00000048280c723e */ /* 0x000fce00000010ff */
.L_x_0:
[----:B------:R-:W0:Y:S01]  /*41a0*/  S2R R4, SR_TID.X ;  /* 0x0000000000047919 */ /* 0x000e220000002100 */
[----:B------:R-:W-:Y:S01]  /*41b0*/  ULDC.64 UR8, c[0x0][0x228] ;  /* 0x00008a0000087ab9 */ /* 0x000fe20000000a00 */
[----:B------:R-:W-:Y:S01]  /*41c0*/  ULDC.64 UR4, c[0x0][0x220] ;  /* 0x0000880000047ab9 */ /* 0x000fe20000000a00 */
[----:B------:R-:W-:Y:S01]  /*41d0*/  ULDC UR6, c[0x0][0x248] ;  /* 0x0000920000067ab9 */ /* 0x000fe20000000800 */
[----:B------:R-:W2:Y:S04]  /*41e0*/  LDL.LU R94, [R1+0x20] ;  /* 0x00002000015e7983 */ /* 0x000ea80000300800 */
[----:B------:R-:W3:Y:S04]  /*41f0*/  LDL.LU R93, [R1+0x24] ;  /* 0x00002400015d7983 */ /* 0x000ee80000300800 */
[----:B------:R-:W4:Y:S01]  /*4200*/  LDL.LU R92, [R1+0x28] ;  /* 0x00002800015c7983 */ /* 0x000f220000300800 */
[C---:B0-----:R-:W-:Y:S01]  /*4210*/  IMAD.SHL.U32 R0, R4.reuse, 0x10, RZ ;  /* 0x0000001004007824 */ /* 0x041fe200078e00ff */
[C---:B------:R-:W-:Y:S01]  /*4220*/  LOP3.LUT R41, R4.reuse, 0x7f, RZ, 0xc0, !PT ;  /* 0x0000007f04297812 */ /* 0x040fe200078ec0ff */
[----:B------:R-:W-:-:S03]  /*4230*/  IMAD.SHL.U32 R2, R4, 0x40, RZ ;  /* 0x0000004004027824 */ /* 0x000fc600078e00ff */
[----:B------:R-:W-:Y:S02]  /*4240*/  LOP3.LUT R0, R0, 0xf0, RZ, 0xc0, !PT ;  /* 0x000000f000007812 */ /* 0x000fe400078ec0ff */
[----:B------:R-:W-:Y:S02]  /*4250*/  LOP3.LUT R3, R2, 0x400, RZ, 0xc0, !PT ;  /* 0x0000040002037812 */ /* 0x000fe400078ec0ff */
[----:B------:R-:W-:Y:S01]  /*4260*/  LEA R41, R41, UR12, 0x4 ;  /* 0x0000000c29297c11 */ /* 0x000fe2000f8e20ff */
[----:B------:R-:W-:Y:S01]  /*4270*/  BAR.SYNC.DEFER_BLOCKING 0x0 ;  /* 0x0000000000007b1d */ /* 0x000fe20000010000 */
[----:B------:R-:W-:Y:S02]  /*4280*/  IADD3 R0, R3, UR12, R0 ;  /* 0x0000000c03007c10 */ /* 0x000fe4000fffe000 */
[----:B------:R-:W-:-:S05]  /*4290*/  LOP3.LUT R3, R4, 0x60, RZ, 0xc0, !PT ;  /* 0x0000006004037812 */ /* 0x000fca00078ec0ff */
[----:B------:R-:W-:-:S05]  /*42a0*/  IMAD R40, R3, 0x8, R0 ;  /* 0x0000000803287824 */ /* 0x000fca00078e0200 */
[----:B------:R-:W-:Y:S01]  /*42b0*/  STSM.16.M88.4 [R40], R12 ;  /* 0x0000000c28007844 */ /* 0x000fe20000000200 */
[----:B------:R-:W-:Y:S06]  /*42c0*/  BAR.SYNC.DEFER_BLOCKING 0x0 ;  /* 0x0000000000007b1d */ /* 0x000fec0000010000 */
[----:B------:R-:W0:Y:S02]  /*42d0*/  LDS.128 R44, [R41] ;  /* 0x00000000292c7984 */ /* 0x000e240000000c00 */
[----:B------:R-:W-:Y:S06]  /*42e0*/  BAR.SYNC.DEFER_BLOCKING 0x0 ;  /* 0x0000000000007b1d */ /* 0x000fec0000010000 */
[----:B------:R-:W-:Y:S02]  /*42f0*/  STSM.16.M88.4 [R40], R16 ;  /* 0x0000001028007844 */ /* 0x000fe40000000200 */
[----:B------:R-:W-:Y:S06]  /*4300*/  BAR.SYNC.DEFER_BLOCKING 0x0 ;  /* 0x0000000000007b1d */ /* 0x000fec0000010000 */
[----:B------:R-:W1:Y:S02]  /*4310*/  LDS.128 R48, [R41] ;  /* 0x0000000029307984 */ /* 0x000e640000000c00 */
[----:B------:R-:W-:Y:S06]  /*4320*/  BAR.SYNC.DEFER_BLOCKING 0x0 ;  /* 0x0000000000007b1d */ /* 0x000fec0000010000 */
[----:B------:R-:W-:Y:S02]  /*4330*/  STSM.16.M88.4 [R40], R28 ;  /* 0x0000001c28007844 */ /* 0x000fe40000000200 */
[----:B------:R-:W-:Y:S06]  /*4340*/  BAR.SYNC.DEFER_BLOCKING 0x0 ;  /* 0x0000000000007b1d */ /* 0x000fec0000010000 */
[----:B------:R-:W5:Y:S02]  /*4350*/  LDS.128 R20, [R41] ;  /* 0x0000000029147984 */ /* 0x000f640000000c00 */
[----:B------:R-:W-:Y:S06]  /*4360*/  BAR.SYNC.DEFER_BLOCKING 0x0 ;  /* 0x0000000000007b1d */ /* 0x000fec0000010000 */
[----:B------:R0:W-:Y:S02]  /*4370*/  STSM.16.M88.4 [R40], R32 ;  /* 0x0000002028007844 */ /* 0x0001e40000000200 */
[----:B------:R-:W-:Y:S01]  /*4380*/  BAR.SYNC.DEFER_BLOCKING 0x0 ;  /* 0x0000000000007b1d */ /* 0x000fe20000010000 */
[----:B0-----:R-:W-:-:S05]  /*4390*/  PRMT R34, R44, 0x7632, R34 ;  /* 0x000076322c227816 */ /* 0x001fca0000000022 */
[----:B------:R-:W0:Y:S02]  /*43a0*/  LDS.128 R16, [R41] ;  /* 0x0000000029107984 */ /* 0x000e240000000c00 */
[----:B------:R-:W-:Y:S06]  /*43b0*/  BAR.SYNC.DEFER_BLOCKING 0x0 ;  /* 0x0000000000007b1d */ /* 0x000fec0000010000 */
[----:B------:R1:W-:Y:S02]  /*43c0*/  STSM.16.M88.4 [R40], R36 ;  /* 0x0000002428007844 */ /* 0x0003e40000000200 */
[----:B------:R-:W-:Y:S01]  /*43d0*/  BAR.SYNC.DEFER_BLOCKING 0x0 ;  /* 0x0000000000007b1d */ /* 0x000fe20000010000 */
[----:B--2---:R-:W-:-:S02]  /*43e0*/  VIADD R5, R94, 0x2 ;  /* 0x000000025e057836 */ /* 0x004fc40000000000 */
[----:B------:R-:W-:Y:S01]  /*43f0*/  VIADD R6, R94, 0x1 ;  /* 0x000000015e067836 */ /* 0x000fe20000000000 */
[----:B-1----:R-:W-:Y:S01]  /*4400*/  PRMT R36, R48, 0x7632, R36 ;  /* 0x0000763230247816 */ /* 0x002fe20000000024 */
[C---:B------:R-:W-:Y:S01]  /*4410*/  VIADD R2, R94.reuse, 0x4 ;  /* 0x000000045e027836 */ /* 0x040fe20000000000 */
[----:B------:R-:W-:Y:S01]  /*4420*/  ISETP.GE.AND P4, PT, R5, UR9, PT ;  /* 0x0000000905007c0c */ /* 0x000fe2000bf86270 */
[----:B------:R-:W-:Y:S01]  /*4430*/  IMAD R29, R94, UR6, RZ ;  /* 0x000000065e1d7c24 */ /* 0x000fe2000f8e02ff */
[----:B------:R-:W1:Y:S01]  /*4440*/  LDC R5, c[0x0][0x244] ;  /* 0x00009100ff057b82 */ /* 0x000e620000000800 */
[----:B------:R-:W-:Y:S01]  /*4450*/  ISETP.GE.AND P5, PT, R6, UR9, PT ;  /* 0x0000000906007c0c */ /* 0x000fe2000bfa6270 */
[----:B------:R-:W-:Y:S01]  /*4460*/  VIADD R6, R94, 0x3 ;  /* 0x000000035e067836 */ /* 0x000fe20000000000 */
[----:B------:R-:W-:Y:S01]  /*4470*/  ISETP.GE.AND P1, PT, R2, UR9, PT ;  /* 0x0000000902007c0c */ /* 0x000fe2000bf26270 */
[----:B------:R-:W-:Y:S01]  /*4480*/  VIADD R33, R29, UR6 ;  /* 0x000000061d217c36 */ /* 0x000fe20008000000 */
[----:B---3--:R-:W-:Y:S01]  /*4490*/  ISETP.GE.AND P0, PT, R93, UR8, PT ;  /* 0x000000085d007c0c */ /* 0x008fe2000bf06270 */
[----:B------:R-:W-:Y:S02]  /*44a0*/  LDS.128 R12, [R41] ;  /* 0x00000000290c7984 */ /* 0x000fe40000000c00 */
[----:B------:R-:W-:Y:S01]  /*44b0*/  BAR.SYNC.DEFER_BLOCKING 0x0 ;  /* 0x0000000000007b1d */ /* 0x000fe20000010000 */
[----:B------:R-:W-:Y:S01]  /*44c0*/  ISETP.GE.AND P3, PT, R6, UR9, PT ;  /* 0x0000000906007c0c */ /* 0x000fe2000bf66270 */
[----:B------:R-:W-:Y:S01]  /*44d0*/  VIADD R35, R33, UR6 ;  /* 0x0000000621237c36 */ /* 0x000fe20008000000 */
[----:B------:R-:W-:-:S03]  /*44e0*/  ISETP.LT.AND P0, PT, R94, UR9, !P0 ;  /* 0x000000095e007c0c */ /* 0x000fc6000c701270 */
[----:B------:R-:W-:Y:S02]  /*44f0*/  VIADD R37, R35, UR6 ;  /* 0x0000000623257c36 */ /* 0x000fe40008000000 */
[----:B-1----:R-:W-:-:S05]  /*4500*/  IMAD R0, R93, R5, RZ ;  /* 0x000000055d007224 */ /* 0x002fca00078e02ff */
[----:B------:R-:W-:-:S04]  /*4510*/  LEA R2, P2, R0, UR4, 0x1 ;  /* 0x0000000400027c11 */ /* 0x000fc8000f8408ff */
[----:B------:R-:W-:Y:S01]  /*4520*/  LEA.HI.X.SX32 R3, R0, UR5, 0x1, P2 ;  /* 0x0000000500037c11 */ /* 0x000fe200090f0eff */
[----:B------:R-:W-:Y:S01]  /*4530*/  IMAD R0, R5, 0x80, R0 ;  /* 0x0000008005007824 */ /* 0x000fe200078e0200 */
[----:B------:R-:W-:Y:S01]  /*4540*/  STSM.16.M88.4 [R40], R52 ;  /* 0x0000003428007844 */ /* 0x000fe20000000200 */
[----:B------:R-:W-:Y:S01]  /*4550*/  BAR.SYNC.DEFER_BLOCKING 0x0 ;  /* 0x0000000000007b1d */ /* 0x000fe20000010000 */
[----:B------:R-:W-:Y:S01]  /*4560*/  ISETP.GE.AND P2, PT, R94, UR9, PT ;  /* 0x000000095e007c0c */ /* 0x000fe2000bf46270 */
[--C-:B------:R-:W-:Y:S01]  /*4570*/  IMAD.WIDE R26, R29, 0x2, R2.reuse ;  /* 0x000000021d1a7825 */ /* 0x100fe200078e0202 */
[----:B------:R-:W-:Y:S02]  /*4580*/  LEA R24, P6, R0, UR4, 0x1 ;  /* 0x0000000400187c11 */ /* 0x000fe4000f8c08ff */
[----:B----4-:R-:W-:Y:S01]  /*4590*/  ISETP.LT.AND P2, PT, R92, UR8, !P2 ;  /* 0x000000085c007c0c */ /* 0x010fe2000d741270 */
[----:B------:R-:W-:Y:S01]  /*45a0*/  IMAD.WIDE R30, R33, 0x2, R2 ;  /* 0x00000002211e7825 */ /* 0x000fe200078e0202 */
[----:B------:R-:W-:-:S02]  /*45b0*/  LEA.HI.X.SX32 R25, R0, UR5, 0x1, P6 ;  /* 0x0000000500197c11 */ /* 0x000fc4000b0f0eff */
[----:B------:R-:W-:Y:S01]  /*45c0*/  ISETP.LT.AND P6, PT, R93, UR8, !P5 ;  /* 0x000000085d007c0c */ /* 0x000fe2000efc1270 */
[----:B------:R-:W-:Y:S01]  /*45d0*/  VIADD R0, R94, 0x5 ;  /* 0x000000055e007836 */ /* 0x000fe20000000000 */
[----:B------:R-:W-:Y:S01]  /*45e0*/  ISETP.LT.AND P5, PT, R92, UR8, !P5 ;  /* 0x000000085c007c0c */ /* 0x000fe2000efa1270 */
[----:B------:R-:W-:Y:S01]  /*45f0*/  IMAD.WIDE R28, R29, 0x2, R24 ;  /* 0x000000021d1c7825 */ /* 0x000fe200078e0218 */
[----:B------:R-:W1:Y:S01]  /*4600*/  LDS.128 R8, [R41] ;  /* 0x0000000029087984 */ /* 0x000e620000000c00 */
[----:B------:R-:W-:Y:S06]  /*4610*/  BAR.SYNC.DEFER_BLOCKING 0x0 ;  /* 0x0000000000007b1d */ /* 0x000fec0000010000 */
[----:B------:R-:W-:Y:S02]  /*4620*/  STSM.16.M88.4 [R40], R68 ;  /* 0x0000004428007844 */ /* 0x000fe40000000200 */
[----:B------:R-:W-:Y:S06]  /*4630*/  BAR.SYNC.DEFER_BLOCKING 0x0 ;  /* 0x0000000000007b1d */ /* 0x000fec0000010000 */
[----:B------:R-:W2:Y:S02]  /*4640*/  LDS.128 R4, [R41] ;  /* 0x0000000029047984 */ /* 0x000ea40000000c00 */
[----:B------:R-:W-:Y:S06]  /*4650*/  BAR.SYNC.DEFER_BLOCKING 0x0 ;  /* 0x0000000000007b1d */ /* 0x000fec0000010000 */
[----:B------:R-:W-:Y:S02]  /*4660*/  STSM.16.M88.4 [R40], R88 ;  /* 0x0000005828007844 */ /* 0x000fe40000000200 */
[----:B------:R-:W-:Y:S06]  /*4670*/  BAR.SYNC.DEFER_BLOCKING 0x0 ;  /* 0x0000000000007b1d */ /* 0x000fec0000010000 */
[----:B------:R3:W-:Y:S01]  /*4680*/  @P0 STG.E.U16 desc[UR14][R26.64], R44 ;  /* 0x0000002c1a000986 */ /* 0x0007e2000c10150e */
[----:B------:R-:W-:-:S02]  /*4690*/  ISETP.LT.AND P0, PT, R93, UR8, !P4 ;  /* 0x000000085d007c0c */ /* 0x000fc4000e701270 */
[----:B------:R-:W-:Y:S01]  /*46a0*/  ISETP.LT.AND P4, PT, R92, UR8, !P4 ;  /* 0x000000085c007c0c */ /* 0x000fe2000e781270 */
[----:B------:R4:W-:Y:S01]  /*46b0*/  @P2 STG.E.U16 desc[UR14][R28.64], R34 ;  /* 0x000000221c002986 */ /* 0x0009e2000c10150e */
[----:B------:R-:W-:Y:S01]  /*46c0*/  ISETP.GE.AND P2, PT, R0, UR9, PT ;  /* 0x0000000900007c0c */ /* 0x000fe2000bf46270 */
[----:B------:R-:W-:Y:S02]  /*46d0*/  VIADD R0, R94, 0x6 ;  /* 0x000000065e007836 */ /* 0x000fe40000000000 */
[----:B------:R5:W-:Y:S03]  /*46e0*/  @P6 STG.E.U16 desc[UR14][R30.64], R48 ;  /* 0x000000301e006986 */ /* 0x000be6000c10150e */
[----:B------:R-:W-:Y:S01]  /*46f0*/  ISETP.GE.AND P6, PT, R0, UR9, PT ;  /* 0x0000000900007c0c */ /* 0x000fe2000bfc6270 */
[----:B---3--:R-:W-:Y:S01]  /*4700*/  IMAD.WIDE R26, R33, 0x2, R24 ;  /* 0x00000002211a7825 */ /* 0x008fe200078e0218 */
[----:B------:R-:W3:Y:S03]  /*4710*/  LDS.128 R40, [R41] ;  /* 0x0000000029287984 */ /* 0x000ee60000000c00 */
[----:B------:R-:W-:Y:S01]  /*4720*/  IMAD.WIDE R32, R35, 0x2, R2 ;  /* 0x0000000223207825 */ /* 0x000fe200078e0202 */
[----:B------:R0:W-:Y:S01]  /*4730*/  @P5 STG.E.U16 desc[UR14][R26.64], R36 ;  /* 0x000000241a005986 */ /* 0x0001e2000c10150e */
[----:B------:R-:W-:-:S02]  /*4740*/  ISETP.LT.AND P5, PT, R93, UR8, !P3 ;  /* 0x000000085d007c0c */ /* 0x000fc4000dfa1270 */
[----:B------:R-:W-:Y:S01]  /*4750*/  ISETP.LT.AND P3, PT, R92, UR8, !P3 ;  /* 0x000000085c007c0c */ /* 0x000fe2000df61270 */
[----:B------:R1:W-:Y:S01]  /*4760*/  @P0 STG.E.U16 desc[UR14][R32.64], R45 ;  /* 0x0000002d20000986 */ /* 0x0003e2000c10150e */
[----:B----4-:R-:W-:-:S04]  /*4770*/  IMAD.WIDE R28, R37, 0x2, R2 ;  /* 0x00000002251c7825 */ /* 0x010fc800078e0202 */
[----:B-----5:R-:W-:Y:S01]  /*4780*/  IMAD.WIDE R30, R37, 0x2, R24 ;  /* 0x00000002251e7825 */ /* 0x020fe200078e0218 */
[----:B0-----:R-:W-:-:S03]  /*4790*/  PRMT R36, R49, 0x7632, R36 ;  /* 0x0000763231247816 */ /* 0x001fc60000000024 */
[----:B------:R-:W-:Y:S01]  /*47a0*/  IMAD.WIDE R26, R35, 0x2, R24 ;  /* 0x00000002231a7825 */ /* 0x000fe200078e0218 */
[----:B-1----:R-:W-:-:S03]  /*47b0*/  PRMT R33, R45, 0x7632, R33 ;  /* 0x000076322d217816 */ /* 0x002fc60000000021 */
[----:B------:R-:W-:Y:S02]  /*47c0*/  VIADD R37, R37, UR6 ;  /* 0x0000000625257c36 */ /* 0x000fe40008000000 */
[----:B------:R-:W-:Y:S01]  /*47d0*/  VIADD R0, R94, 0x7 ;  /* 0x000000075e007836 */ /* 0x000fe20000000000 */
[----:B------:R0:W-:Y:S01]  /*47e0*/  @P4 STG.E.U16 desc[UR14][R26.64], R33 ;  /* 0x000000211a004986 */ /* 0x0001e2000c10150e */
[----:B------:R-:W-:Y:S01]  /*47f0*/  ISETP.LT.AND P4, PT, R93, UR8, !P1 ;  /* 0x000000085d007c0c */ /* 0x000fe2000cf81270 */
[----:B------:R-:W-:Y:S01]  /*4800*/  VIADD R35, R37, UR6 ;  /* 0x0000000625237c36 */ /* 0x000fe20008000000 */
[----:B------:R-:W-:Y:S01]  /*4810*/  ISETP.LT.AND P1, PT, R92, UR8, !P1 ;  /* 0x000000085c007c0c */ /* 0x000fe2000cf21270 */
[----:B------:R-:W-:Y:S01]  /*4820*/  @P5 STG.E.U16 desc[UR14][R28.64], R49 ;  /* 0x000000311c005986 */ /* 0x000fe2000c10150e */
[----:B------:R-:W-:Y:S01]  /*4830*/  ISETP.GE.AND P0, PT, R0, UR9, PT ;  /* 0x0000000900007c0c */ /* 0x000fe2000bf06270 */
[C---:B------:R-:W-:Y:S02]  /*4840*/  VIADD R34, R94.reuse, 0x8 ;  /* 0x000000085e227836 */ /* 0x040fe40000000000 */
[----:B------:R1:W-:Y:S01]  /*4850*/  @P3 STG.E.U16 desc[UR14][R30.64], R36 ;  /* 0x000000241e003986 */ /* 0x0003e2000c10150e */
[----:B------:R-:W-:Y:S01]  /*4860*/  ISETP.LT.AND P3, PT, R93, UR8, !P2 ;  /* 0x000000085d007c0c */ /* 0x000fe2000d761270 */
[----:B------:R-:W-:Y:S01]  /*4870*/  VIADD R0, R94, 0x9 ;  /* 0x000000095e007836 */ /* 0x000fe20000000000 */
[----:B------:R-:W-:Y:S01]  /*4880*/  ISETP.LT.AND P2, PT, R92, UR8, !P2 ;  /* 0x000000085c007c0c */ /* 0x000fe2000d741270 */
[----:B0-----:R-:W-:Y:S01]  /*4890*/  IMAD.WIDE R32, R37, 0x2, R2 ;  /* 0x0000000225207825 */ /* 0x001fe200078e0202 */
[----:B------:R-:W-:-:S03]  /*48a0*/  ISETP.GE.AND P5, PT, R34, UR9, PT ;  /* 0x0000000922007c0c */ /* 0x000fc6000bfa6270 */
[----:B------:R-:W-:Y:S01]  /*48b0*/  IMAD.WIDE R26, R37, 0x2, R24 ;  /* 0x00000002251a7825 */ /* 0x000fe200078e0218 */
[----:B------:R-:W-:Y:S01]  /*48c0*/  @P4 STG.E.U16 desc[UR14][R32.64], R46 ;  /* 0x0000002e20004986 */ /* 0x000fe2000c10150e */
[----:B------:R-:W-:Y:S02]  /*48d0*/  ISETP.GE.AND P4, PT, R0, UR9, PT ;  /* 0x0000000900007c0c */ /* 0x000fe4000bf86270 */
[----:B-1----:R-:W-:Y:S01]  /*48e0*/  PRMT R31, R46, 0x7632, R31 ;  /* 0x000076322e1f7816 */ /* 0x002fe2000000001f */
[----:B------:R-:W-:-:S04]  /*48f0*/  IMAD.WIDE R28, R35, 0x2, R2 ;  /* 0x00000002231c7825 */ /* 0x000fc800078e0202 */
[----:B------:R0:W-:Y:S01]  /*4900*/  @P1 STG.E.U16 desc[UR14][R26.64], R31 ;  /* 0x0000001f1a001986 */ /* 0x0001e2000c10150e */
[----:B------:R-:W-:Y:S01]  /*4910*/  ISETP.LT.AND P1, PT, R93, UR8, !P6 ;  /* 0x000000085d007c0c */ /* 0x000fe2000f721270 */
[----:B------:R-:W-:Y:S01]  /*4920*/  VIADD R34, R94, 0xa ;  /* 0x0000000a5e227836 */ /* 0x000fe20000000000 */
[----:B------:R-:W-:Y:S01]  /*4930*/  ISETP.LT.AND P6, PT, R92, UR8, !P6 ;  /* 0x000000085c007c0c */ /* 0x000fe2000f7c1270 */
[----:B------:R1:W-:Y:S01]  /*4940*/  @P3 STG.E.U16 desc[UR14][R28.64], R50 ;  /* 0x000000321c003986 */ /* 0x0003e2000c10150e */
[----:B------:R-:W-:Y:S02]  /*4950*/  VIADD R0, R94, 0xb ;  /* 0x0000000b5e007836 */ /* 0x000fe40000000000 */
[----:B------:R-:W-:Y:S02]  /*4960*/  ISETP.GE.AND P3, PT, R34, UR9, PT ;  /* 0x0000000922007c0c */ /* 0x000fe4000bf66270 */
[----:B------:R-:W-:Y:S01]  /*4970*/  PRMT R34, R51, 0x7632, R34 ;  /* 0x0000763233227816 */ /* 0x000fe20000000022 */
[----:B0-----:R-:W-:Y:S01]  /*4980*/  IMAD.WIDE R30, R35, 0x2, R24 ;  /* 0x00000002231e7825 */ /* 0x001fe200078e0218 */
[----:B------:R-:W-:-:S03]  /*4990*/  PRMT R27, R50, 0x7632, R27 ;  /* 0x00007632321b7816 */ /* 0x000fc6000000001b */
[----:B------:R-:W-:Y:S01]  /*49a0*/  VIADD R35, R35, UR6 ;  /* 0x0000000623237c36 */ /* 0x000fe20008000000 */
[----:B-1----:R-:W-:Y:S01]  /*49b0*/  PRMT R29, R47, 0x7632, R29 ;  /* 0x000076322f1d7816 */ /* 0x002fe2000000001d */
[----:B------:R0:W-:Y:S01]  /*49c0*/  @P2 STG.E.U16 desc[UR14][R30.64], R27 ;  /* 0x0000001b1e002986 */ /* 0x0001e2000c10150e */
[----:B------:R-:W-:Y:S01]  /*49d0*/  ISETP.LT.AND P2, PT, R93, UR8, !P0 ;  /* 0x000000085d007c0c */ /* 0x000fe2000c741270 */
[----:B------:R-:W-:Y:S01]  /*49e0*/  IMAD.WIDE R32, R35, 0x2, R24 ;  /* 0x0000000223207825 */ /* 0x000fe200078e0218 */
[----:B------:R-:W-:-:S03]  /*49f0*/  ISETP.LT.AND P0, PT, R92, UR8, !P0 ;  /* 0x000000085c007c0c */ /* 0x000fc6000c701270 */
[----:B0-----:R-:W-:-:S04]  /*4a00*/  IMAD.WIDE R26, R35, 0x2, R2 ;  /* 0x00000002231a7825 */ /* 0x001fc800078e0202 */
[----:B------:R-:W-:Y:S01]  /*4a10*/  VIADD R35, R35, UR6 ;  /* 0x0000000623237c36 */ /* 0x000fe20008000000 */
[----:B------:R0:W-:Y:S01]  /*4a20*/  @P1 STG.E.U16 desc[UR14][R26.64], R47 ;  /* 0x0000002f1a001986 */ /* 0x0001e2000c10150e */
[----:B------:R-:W-:Y:S01]  /*4a30*/  ISETP.GE.AND P1, PT, R0, UR9, PT ;  /* 0x0000000900007c0c */ /* 0x000fe2000bf26270 */
[----:B------:R-:W-:Y:S02]  /*4a40*/  VIADD R0, R94, 0xc ;  /* 0x0000000c5e007836 */ /* 0x000fe40000000000 */
[----:B------:R1:W-:Y:S01]  /*4a50*/  @P6 STG.E.U16 desc[UR14][R32.64], R29 ;  /* 0x0000001d20006986 */ /* 0x0003e2000c10150e */
[----:B------:R-:W-:Y:S01]  /*4a60*/  ISETP.LT.AND P6, PT, R93, UR8, !P5 ;  /* 0x000000085d007c0c */ /* 0x000fe2000efc1270 */
[----:B------:R-:W-:Y:S01]  /*4a70*/  VIADD R37, R35, UR6 ;  /* 0x0000000623257c36 */ /* 0x000fe20008000000 */
[----:B------:R-:W-:-:S03]  /*4a80*/  ISETP.LT.AND P5, PT, R92, UR8, !P5 ;  /* 0x000000085c007c0c */ /* 0x000fc6000efa1270 */
[----:B------:R-:W-:-:S04]  /*4a90*/  IMAD.WIDE R30, R37, 0x2, R2 ;  /* 0x00000002251e7825 */ /* 0x000fc800078e0202 */
[----:B0-----:R-:W-:-:S04]  /*4aa0*/  IMAD.WIDE R26, R35, 0x2, R24 ;  /* 0x00000002231a7825 */ /* 0x001fc800078e0218 */
[----:B-1----:R-:W-:-:S04]  /*4ab0*/  IMAD.WIDE R28, R35, 0x2, R2 ;  /* 0x00000002231c7825 */ /* 0x002fc800078e0202 */
[----:B------:R-:W-:Y:S01]  /*4ac0*/  IMAD.WIDE R32, R37, 0x2, R24 ;  /* 0x0000000225207825 */ /* 0x000fe200078e0218 */
[----:B------:R0:W-:Y:S01]  /*4ad0*/  @P2 STG.E.U16 desc[UR14][R28.64], R51 ;  /* 0x000000331c002986 */ /* 0x0001e2000c10150e */
[----:B------:R-:W-:Y:S02]  /*4ae0*/  ISETP.LT.AND P2, PT, R93, UR8, !P4 ;  /* 0x000000085d007c0c */ /* 0x000fe4000e741270 */
[----:B------:R-:W-:Y:S01]  /*4af0*/  ISETP.LT.AND P4, PT, R92, UR8, !P4 ;  /* 0x000000085c007c0c */ /* 0x000fe2000e781270 */
[----:B------:R-:W-:Y:S01]  /*4b00*/  VIADD R37, R37, UR6 ;  /* 0x0000000625257c36 */ /* 0x000fe20008000000 */
[----:B------:R1:W-:Y:S01]  /*4b10*/  @P0 STG.E.U16 desc[UR14][R26.64], R34 ;  /* 0x000000221a000986 */ /* 0x0003e2000c10150e */
[----:B------:R-:W-:Y:S01]  /*4b20*/  ISETP.GE.AND P0, PT, R0, UR9, PT ;  /* 0x0000000900007c0c */ /* 0x000fe2000bf06270 */
[----:B------:R-:W-:Y:S02]  /*4b30*/  VIADD R0, R94, 0xd ;  /* 0x0000000d5e007836 */ /* 0x000fe40000000000 */
[----:B------:R4:W-:Y:S01]  /*4b40*/  @P6 STG.E.U16 desc[UR14][R30.64], R20 ;  /* 0x000000141e006986 */ /* 0x0009e2000c10150e */
[----:B------:R-:W-:Y:S01]  /*4b50*/  VIADD R35, R37, UR6 ;  /* 0x0000000625237c36 */ /* 0x000fe20008000000 */
[----:B0-----:R-:W-:-:S02]  /*4b60*/  PRMT R29, R20, 0x7632, R29 ;  /* 0x00007632141d7816 */ /* 0x001fc4000000001d */
[----:B------:R-:W-:Y:S01]  /*4b70*/  ISETP.GE.AND P6, PT, R0, UR9, PT ;  /* 0x0000000900007c0c */ /* 0x000fe2000bfc6270 */
[----:B------:R-:W-:Y:S02]  /*4b80*/  VIADD R0, R94, 0xe ;  /* 0x0000000e5e007836 */ /* 0x000fe40000000000 */
[----:B------:R0:W-:Y:S01]  /*4b90*/  @P5 STG.E.U16 desc[UR14][R32.64], R29 ;  /* 0x0000001d20005986 */ /* 0x0001e2000c10150e */
[----:B------:R-:W-:Y:S01]  /*4ba0*/  ISETP.LT.AND P5, PT, R93, UR8, !P3 ;  /* 0x000000085d007c0c */ /* 0x000fe2000dfa1270 */
[----:B-1----:R-:W-:Y:S01]  /*4bb0*/  IMAD.WIDE R26, R37, 0x2, R24 ;  /* 0x00000002251a7825 */ /* 0x002fe200078e0218 */
[----:B------:R-:W-:Y:S02]  /*4bc0*/  ISETP.LT.AND P3, PT, R92, UR8, !P3 ;  /* 0x000000085c007c0c */ /* 0x000fe4000df61270 */
[----:B------:R-:W-:Y:S01]  /*4bd0*/  PRMT R34, R16, 0x7632, R34 ;  /* 0x0000763210227816 */ /* 0x000fe20000000022 */
[----:B----4-:R-:W-:-:S04]  /*4be0*/  IMAD.WIDE R30, R35, 0x2, R2 ;  /* 0x00000002231e7825 */ /* 0x010fc800078e0202 */
[----:B0-----:R-:W-:-:S04]  /*4bf0*/  IMAD.WIDE R28, R37, 0x2, R2 ;  /* 0x00000002251c7825 */ /* 0x001fc800078e0202 */
[C---:B------:R-:W-:Y:S01]  /*4c00*/  IMAD.WIDE R32, R35.reuse, 0x2, R24 ;  /* 0x0000000223207825 */ /* 0x040fe200078e0218 */
[----:B------:R0:W-:Y:S01]  /*4c10*/  @P2 STG.E.U16 desc[UR14][R28.64], R16 ;  /* 0x000000101c002986 */ /* 0x0001e2000c10150e */
[----:B------:R-:W-:Y:S02]  /*4c20*/  ISETP.GE.AND P2, PT, R0, UR9, PT ;  /* 0x0000000900007c0c */ /* 0x000fe4000bf46270 */
[----:B------:R-:W-:Y:S01]  /*4c30*/  VIADD R35, R35, UR6 ;  /* 0x0000000623237c36 */ /* 0x000fe20008000000 */
[----:B------:R1:W-:Y:S01]  /*4c40*/  @P4 STG.E.U16 desc[UR14][R26.64], R34 ;  /* 0x000000221a004986 */ /* 0x0003e2000c10150e */
[C---:B------:R-:W-:Y:S01]  /*4c50*/  ISETP.LT.AND P4, PT, R93.reuse, UR8, !P1 ;  /* 0x000000085d007c0c */ /* 0x040fe2000cf81270 */
[----:B------:R-:W-:Y:S01]  /*4c60*/  VIADD R0, R94, 0x10 ;  /* 0x000000105e007836 */ /* 0x000fe20000000000 */
[C---:B------:R-:W-:Y:S01]  /*4c70*/  ISETP.LT.AND P1, PT, R92.reuse, UR8, !P1 ;  /* 0x000000085c007c0c */ /* 0x040fe2000cf21270 */
[----:B------:R4:W-:Y:S01]  /*4c80*/  @P5 STG.E.U16 desc[UR14][R30.64], R21 ;  /* 0x000000151e005986 */ /* 0x0009e2000c10150e */
[----:B------:R-:W-:Y:S01]  /*4c90*/  ISETP.LT.AND P5, PT, R93, UR8, !P0 ;  /* 0x000000085d007c0c */ /* 0x000fe2000c7a1270 */
[----:B------:R-:W-:Y:S01]  /*4ca0*/  VIADD R37, R35, UR6 ;  /* 0x0000000623257c36 */ /* 0x000fe20008000000 */
[----:B------:R-:W-:Y:S01]  /*4cb0*/  ISETP.LT.AND P0, PT, R92, UR8, !P0 ;  /* 0x000000085c007c0c */ /* 0x000fe2000c701270 */
[----:B0-----:R-:W-:Y:S01]  /*4cc0*/  VIADD R16, R94, 0xf ;  /* 0x0000000f5e107836 */ /* 0x001fe20000000000 */
[----:B------:R-:W-:Y:S01]  /*4cd0*/  PRMT R29, R21, 0x7632, R29 ;  /* 0x00007632151d7816 */ /* 0x000fe2000000001d */
[----:B-1----:R-:W-:-:S04]  /*4ce0*/  IMAD.WIDE R26, R37, 0x2, R2 ;  /* 0x00000002251a7825 */ /* 0x002fc800078e0202 */
[----:B------:R0:W-:Y:S01]  /*4cf0*/  @P3 STG.E.U16 desc[UR14][R32.64], R29 ;  /* 0x0000001d20003986 */ /* 0x0001e2000c10150e */
[----:B------:R-:W-:Y:S01]  /*4d00*/  ISETP.GE.AND P3, PT, R16, UR9, PT ;  /* 0x0000000910007c0c */ /* 0x000fe2000bf66270 */
[----:B----4-:R-:W-:Y:S01]  /*4d10*/  IMAD.WIDE R20, R35, 0x2, R24 ;  /* 0x0000000223147825 */ /* 0x010fe200078e0218 */
[----:B------:R-:W-:-:S03]  /*4d20*/  PRMT R31, R17, 0x7632, R31 ;  /* 0x00007632111f7816 */ /* 0x000fc6000000001f */
[----:B0-----:R-:W-:-:S05]  /*4d30*/  IMAD.WIDE R28, R35, 0x2, R2 ;  /* 0x00000002231c7825 */ /* 0x001fca00078e0202 */
[----:B------:R0:W-:Y:S01]  /*4d40*/  @P4 STG.E.U16 desc[UR14][R28.64], R17 ;  /* 0x000000111c004986 */ /* 0x0001e2000c10150e */
[----:B------:R-:W-:Y:S01]  /*4d50*/  ISETP.GE.AND P4, PT, R0, UR9, PT ;  /* 0x0000000900007c0c */ /* 0x000fe2000bf86270 */
[----:B------:R-:W-:Y:S02]  /*4d60*/  VIADD R0, R94, 0x12 ;  /* 0x000000125e007836 */ /* 0x000fe40000000000 */
[----:B------:R1:W-:Y:S01]  /*4d70*/  @P1 STG.E.U16 desc[UR14][R20.64], R31 ;  /* 0x0000001f14001986 */ /* 0x0003e2000c10150e */
[C---:B------:R-:W-:Y:S02]  /*4d80*/  ISETP.LT.AND P1, PT, R93.reuse, UR8, !P6 ;  /* 0x000000085d007c0c */ /* 0x040fe4000f721270 */
[C---:B------:R-:W-:Y:S01]  /*4d90*/  ISETP.LT.AND P6, PT, R92.reuse, UR8, !P6 ;  /* 0x000000085c007c0c */ /* 0x040fe2000f7c1270 */
[----:B------:R4:W-:Y:S01]  /*4da0*/  @P5 STG.E.U16 desc[UR14][R26.64], R22 ;  /* 0x000000161a005986 */ /* 0x0009e2000c10150e */
[----:B------:R-:W-:Y:S02]  /*4db0*/  ISETP.LT.AND P5, PT, R93, UR8, !P2 ;  /* 0x000000085d007c0c */ /* 0x000fe4000d7a1270 */
[----:B------:R-:W-:Y:S01]  /*4dc0*/  ISETP.LT.AND P2, PT, R92, UR8, !P2 ;  /* 0x000000085c007c0c */ /* 0x000fe2000d741270 */
[----:B0-----:R-:W-:-:S02]  /*4dd0*/  VIADD R28, R94, 0x11 ;  /* 0x000000115e1c7836 */ /* 0x001fc40000000000 */
[----:B-1----:R-:W-:Y:S01]  /*4de0*/  IMAD.WIDE R30, R37, 0x2, R24 ;  /* 0x00000002251e7825 */ /* 0x002fe200078e0218 */
[----:B------:R-:W-:-:S03]  /*4df0*/  PRMT R21, R22, 0x7632, R21 ;  /* 0x0000763216157816 */ /* 0x000fc60000000015 */
[----:B------:R-:W-:Y:S01]  /*4e00*/  VIADD R37, R37, UR6 ;  /* 0x0000000625257c36 */ /* 0x000fe20008000000 */
[----:B----4-:R-:W-:Y:S01]  /*4e10*/  PRMT R27, R18, 0x7632, R27 ;  /* 0x00007632121b7816 */ /* 0x010fe2000000001b */
[----:B------:R0:W-:Y:S01]  /*4e20*/  @P0 STG.E.U16 desc[UR14][R30.64], R21 ;  /* 0x000000151e000986 */ /* 0x0001e2000c10150e */
[----:B------:R-:W-:Y:S01]  /*4e30*/  ISETP.GE.AND P0, PT, R28, UR9, PT ;  /* 0x000000091c007c0c */ /* 0x000fe2000bf06270 */
[----:B------:R-:W-:-:S05]  /*4e40*/  IMAD.WIDE R16, R37, 0x2, R2 ;  /* 0x0000000225107825 */ /* 0x000fca00078e0202 */
[----:B------:R1:W-:Y:S01]  /*4e50*/  @P1 STG.E.U16 desc[UR14][R16.64], R18 ;  /* 0x0000001210001986 */ /* 0x0003e2000c10150e */
[----:B------:R-:W-:Y:S01]  /*4e60*/  ISETP.GE.AND P1, PT, R0, UR9, PT ;  /* 0x0000000900007c0c */ /* 0x000fe2000bf26270 */
[----:B------:R-:W-:Y:S02]  /*4e70*/  VIADD R0, R94, 0x13 ;  /* 0x000000135e007836 */ /* 0x000fe40000000000 */
[----:B0-----:R-:W-:Y:S01]  /*4e80*/  IMAD.WIDE R20, R37, 0x2, R24 ;  /* 0x0000000225147825 */ /* 0x001fe200078e0218 */
[----:B------:R-:W-:-:S03]  /*4e90*/  PRMT R30, R23, 0x7632, R30 ;  /* 0x00007632171e7816 */ /* 0x000fc6000000001e */
[----:B------:R-:W-:Y:S01]  /*4ea0*/  VIADD R37, R37, UR6 ;  /* 0x0000000625257c36 */ /* 0x000fe20008000000 */
[----:B------:R0:W-:Y:S01]  /*4eb0*/  @P6 STG.E.U16 desc[UR14][R20.64], R27 ;  /* 0x0000001b14006986 */ /* 0x0001e2000c10150e */
[----:B------:R-:W-:Y:S02]  /*4ec0*/  ISETP.LT.AND P6, PT, R93, UR8, !P3 ;  /* 0x000000085d007c0c */ /* 0x000fe4000dfc1270 */
[C---:B------:R-:W-:Y:S01]  /*4ed0*/  VIADD R31, R37.reuse, UR6 ;  /* 0x00000006251f7c36 */ /* 0x040fe20008000000 */
[----:B------:R-:W-:Y:S01]  /*4ee0*/  ISETP.LT.AND P3, PT, R92, UR8, !P3 ;  /* 0x000000085c007c0c */ /* 0x000fe2000df61270 */
[----:B-1----:R-:W-:Y:S01]  /*4ef0*/  IMAD.WIDE R16, R37, 0x2, R24 ;  /* 0x0000000225107825 */ /* 0x002fe200078e0218 */
[----:B------:R-:W-:-:S03]  /*4f00*/  PRMT R18, R19, 0x7632, R18 ;  /* 0x0000763213127816 */ /* 0x000fc60000000012 */
[----:B------:R-:W-:-:S04]  /*4f10*/  IMAD.WIDE R28, R31, 0x2, R24 ;  /* 0x000000021f1c7825 */ /* 0x000fc800078e0218 */
[----:B0-----:R-:W-:-:S04]  /*4f20*/  IMAD.WIDE R26, R37, 0x2, R2 ;  /* 0x00000002251a7825 */ /* 0x001fc800078e0202 */
[--C-:B------:R-:W-:Y:S01]  /*4f30*/  IMAD.WIDE R20, R31, 0x2, R2.reuse ;  /* 0x000000021f147825 */ /* 0x100fe200078e0202 */
[----:B------:R0:W-:Y:S01]  /*4f40*/  @P5 STG.E.U16 desc[UR14][R26.64], R23 ;  /* 0x000000171a005986 */ /* 0x0001e2000c10150e */
[----:B------:R-:W-:Y:S02]  /*4f50*/  ISETP.LT.AND P5, PT, R93, UR8, !P4 ;  /* 0x000000085d007c0c */ /* 0x000fe4000e7a1270 */
[----:B------:R-:W-:Y:S01]  /*4f60*/  VIADD R31, R31, UR6 ;  /* 0x000000061f1f7c36 */ /* 0x000fe20008000000 */
[----:B------:R1:W-:Y:S01]  /*4f70*/  @P2 STG.E.U16 desc[UR14][R16.64], R30 ;  /* 0x0000001e10002986 */ /* 0x0003e2000c10150e */
[----:B------:R-:W-:Y:S02]  /*4f80*/  ISETP.LT.AND P4, PT, R92, UR8, !P4 ;  /* 0x000000085c007c0c */ /* 0x000fe4000e781270 */
[----:B------:R-:W-:Y:S01]  /*4f90*/  ISETP.GE.AND P2, PT, R0, UR9, PT ;  /* 0x0000000900007c0c */ /* 0x000fe2000bf46270 */
[----:B------:R4:W-:Y:S01]  /*4fa0*/  @P6 STG.E.U16 desc[UR14][R20.64], R19 ;  /* 0x0000001314006986 */ /* 0x0009e2000c10150e */
[----:B------:R-:W-:Y:S01]  /*4fb0*/  ISETP.LT.AND P6, PT, R93, UR8, !P0 ;  /* 0x000000085d007c0c */ /* 0x000fe2000c7c1270 */
[----:B------:R-:W-:Y:S01]  /*4fc0*/  VIADD R0, R94, 0x14 ;  /* 0x000000145e007836 */ /* 0x000fe20000000000 */
[----:B------:R-:W-:Y:S01]  /*4fd0*/  ISETP.LT.AND P0, PT, R92, UR8, !P0 ;  /* 0x000000085c007c0c */ /* 0x000fe2000c701270 */
[----:B0-----:R-:W-:Y:S01]  /*4fe0*/  IMAD.WIDE R22, R31, 0x2, R2 ;  /* 0x000000021f167825 */ /* 0x001fe200078e0202 */
[----:B------:R0:W-:Y:S01]  /*4ff0*/  @P3 STG.E.U16 desc[UR14][R28.64], R18 ;  /* 0x000000121c003986 */ /* 0x0001e2000c10150e */
[----:B------:R-:W-:-:S02]  /*5000*/  PRMT R26, R8, 0x7632, R26 ;  /* 0x00007632081a7816 */ /* 0x000fc4000000001a */
[C---:B------:R-:W-:Y:S01]  /*5010*/  VIADD R27, R31.reuse, UR6 ;  /* 0x000000061f1b7c36 */ /* 0x040fe20008000000 */
[----:B------:R5:W-:Y:S01]  /*5020*/  @P5 STG.E.U16 desc[UR14][R22.64], R12 ;  /* 0x0000000c16005986 */ /* 0x000be2000c10150e */
[----:B-1----:R-:W-:Y:S01]  /*5030*/  IMAD.WIDE R16, R31, 0x2, R24 ;  /* 0x000000021f107825 */ /* 0x002fe200078e0218 */
[----:B------:R-:W-:-:S03]  /*5040*/  ISETP.GE.AND P3, PT, R0, UR9, PT ;  /* 0x0000000900007c0c */ /* 0x000fc6000bf66270 */
[----:B----4-:R-:W-:-:S04]  /*5050*/  IMAD.WIDE R20, R27, 0x2, R24 ;  /* 0x000000021b147825 */ /* 0x010fc800078e0218 */
[----:B0-----:R-:W-:Y:S01]  /*5060*/  IMAD.WIDE R18, R27, 0x2, R2 ;  /* 0x000000021b127825 */ /* 0x001fe200078e0202 */
[----:B-----5:R-:W-:-:S03]  /*5070*/  PRMT R23, R12, 0x7632, R23 ;  /* 0x000076320c177816 */ /* 0x020fc60000000017 */
[----:B------:R-:W-:Y:S02]  /*5080*/  VIADD R27, R27, UR6 ;  /* 0x000000061b1b7c36 */ /* 0x000fe40008000000 */
[----:B------:R-:W-:Y:S01]  /*5090*/  VIADD R12, R94, 0x16 ;  /* 0x000000165e0c7836 */ /* 0x000fe20000000000 */
[----:B------:R0:W-:Y:S01]  /*50a0*/  @P4 STG.E.U16 desc[UR14][R16.64], R23 ;  /* 0x0000001710004986 */ /* 0x0001e2000c10150e */
[----:B------:R-:W-:Y:S01]  /*50b0*/  ISETP.LT.AND P4, PT, R93, UR8, !P1 ;  /* 0x000000085d007c0c */ /* 0x000fe2000cf81270 */
[----:B------:R-:W-:Y:S01]  /*50c0*/  VIADD R29, R27, UR6 ;  /* 0x000000061b1d7c36 */ /* 0x000fe20008000000 */
[----:B------:R-:W-:Y:S01]  /*50d0*/  ISETP.LT.AND P1, PT, R92, UR8, !P1 ;  /* 0x000000085c007c0c */ /* 0x000fe2000cf21270 */
[----:B------:R-:W-:Y:S01]  /*50e0*/  @P6 STG.E.U16 desc[UR14][R18.64], R8 ;  /* 0x0000000812006986 */ /* 0x000fe2000c10150e */
[----:B------:R-:W-:Y:S01]  /*50f0*/  ISETP.LT.AND P6, PT, R93, UR8, !P2 ;  /* 0x000000085d007c0c */ /* 0x000fe2000d7c1270 */
[----:B------:R-:W-:Y:S01]  /*5100*/  VIADD R0, R94, 0x15 ;  /* 0x000000155e007836 */ /* 0x000fe20000000000 */
[----:B------:R-:W-:Y:S01]  /*5110*/  ISETP.LT.AND P2, PT, R92, UR8, !P2 ;  /* 0x000000085c007c0c */ /* 0x000fe2000d741270 */
[----:B------:R1:W-:Y:S01]  /*5120*/  @P0 STG.E.U16 desc[UR14][R20.64], R26 ;  /* 0x0000001a14000986 */ /* 0x0003e2000c10150e */
[----:B------:R-:W-:-:S02]  /*5130*/  ISETP.GE.AND P0, PT, R12, UR9, PT ;  /* 0x000000090c007c0c */ /* 0x000fc4000bf06270 */
[----:B------:R-:W-:Y:S01]  /*5140*/  ISETP.GE.AND P5, PT, R0, UR9, PT ;  /* 0x0000000900007c0c */ /* 0x000fe2000bfa6270 */
[----:B0-----:R-:W-:-:S04]  /*5150*/  IMAD.WIDE R22, R27, 0x2, R2 ;  /* 0x000000021b167825 */ /* 0x001fc800078e0202 */
[----:B------:R-:W-:Y:S01]  /*5160*/  IMAD.WIDE R16, R27, 0x2, R24 ;  /* 0x000000021b107825 */ /* 0x000fe200078e0218 */
[----:B------:R0:W-:Y:S01]  /*5170*/  @P4 STG.E.U16 desc[UR14][R22.64], R13 ;  /* 0x0000000d16004986 */ /* 0x0001e2000c10150e */
[----:B-1----:R-:W-:Y:S02]  /*5180*/  PRMT R21, R13, 0x7632, R21 ;  /* 0x000076320d157816 */ /* 0x002fe40000000015 */
[----:B------:R-:W-:-:S03]  /*5190*/  IMAD.WIDE R18, R29, 0x2, R2 ;  /* 0x000000021d127825 */ /* 0x000fc600078e0202 */
[----:B------:R1:W-:Y:S01]  /*51a0*/  @P1 STG.E.U16 desc[UR14][R16.64], R21 ;  /* 0x0000001510001986 */ /* 0x0003e2000c10150e */
[----:B------:R-:W-:Y:S02]  /*51b0*/  VIADD R27, R29, UR6 ;  /* 0x000000061d1b7c36 */ /* 0x000fe40008000000 */
[----:B------:R-:W-:Y:S01]  /*51c0*/  VIADD R8, R94, 0x18 ;  /* 0x000000185e087836 */ /* 0x000fe20000000000 */
[----:B------:R4:W-:Y:S01]  /*51d0*/  @P6 STG.E.U16 desc[UR14][R18.64], R9 ;  /* 0x0000000912006986 */ /* 0x0009e2000c10150e */
[----:B------:R-:W-:Y:S01]  /*51e0*/  ISETP.LT.AND P6, PT, R93, UR8, !P3 ;  /* 0x000000085d007c0c */ /* 0x000fe2000dfc1270 */
[----:B0-----:R-:W-:Y:S01]  /*51f0*/  IMAD.WIDE R12, R29, 0x2, R24 ;  /* 0x000000021d0c7825 */ /* 0x001fe200078e0218 */
[----:B------:R-:W-:Y:S02]  /*5200*/  ISETP.LT.AND P3, PT, R92, UR8, !P3 ;  /* 0x000000085c007c0c */ /* 0x000fe4000df61270 */
[----:B------:R-:W-:Y:S01]  /*5210*/  PRMT R22, R14, 0x7632, R22 ;  /* 0x000076320e167816 */ /* 0x000fe20000000016 */
[----:B------:R-:W-:Y:S01]  /*5220*/  VIADD R0, R94, 0x17 ;  /* 0x000000175e007836 */ /* 0x000fe20000000000 */
[----:B------:R-:W-:Y:S01]  /*5230*/  ISETP.GE.AND P1, PT, R8, UR9, PT ;  /* 0x0000000908007c0c */ /* 0x000fe2000bf26270 */
[----:B-1----:R-:W-:-:S03]  /*5240*/  IMAD.WIDE R20, R27, 0x2, R2 ;  /* 0x000000021b147825 */ /* 0x002fc600078e0202 */
[----:B------:R-:W-:Y:S01]  /*5250*/  ISETP.GE.AND P4, PT, R0, UR9, PT ;  /* 0x0000000900007c0c */ /* 0x000fe2000bf86270 */
[----:B------:R-:W-:Y:S01]  /*5260*/  IMAD.WIDE R16, R27, 0x2, R24 ;  /* 0x000000021b107825 */ /* 0x000fe200078e0218 */
[----:B----4-:R-:W-:-:S03]  /*5270*/  PRMT R19, R9, 0x7632, R19 ;  /* 0x0000763209137816 */ /* 0x010fc60000000013 */
[----:B------:R-:W-:Y:S02]  /*5280*/  VIADD R27, R27, UR6 ;  /* 0x000000061b1b7c36 */ /* 0x000fe40008000000 */
[----:B------:R0:W-:Y:S01]  /*5290*/  @P2 STG.E.U16 desc[UR14][R12.64], R19 ;  /* 0x000000130c002986 */ /* 0x0001e2000c10150e */
[----:B------:R-:W-:Y:S02]  /*52a0*/  VIADD R0, R94, 0x19 ;  /* 0x000000195e007836 */ /* 0x000fe40000000000 */
[----:B------:R-:W-:Y:S01]  /*52b0*/  IMAD.WIDE R8, R27, 0x2, R2 ;  /* 0x000000021b087825 */ /* 0x000fe200078e0202 */
[----:B------:R1:W-:Y:S01]  /*52c0*/  @P6 STG.E.U16 desc[UR14][R20.64], R14 ;  /* 0x0000000e14006986 */ /* 0x0003e2000c10150e */
[----:B------:R-:W-:Y:S02]  /*52d0*/  ISETP.LT.AND P6, PT, R93, UR8, !P0 ;  /* 0x000000085d007c0c */ /* 0x000fe4000c7c1270 */
[----:B------:R-:W-:Y:S01]  /*52e0*/  VIADD R23, R27, UR6 ;  /* 0x000000061b177c36 */ /* 0x000fe20008000000 */
[----:B------:R4:W-:Y:S01]  /*52f0*/  @P3 STG.E.U16 desc[UR14][R16.64], R22 ;  /* 0x0000001610003986 */ /* 0x0009e2000c10150e */
[----:B------:R-:W-:-:S02]  /*5300*/  ISETP.LT.AND P3, PT, R93, UR8, !P5 ;  /* 0x000000085d007c0c */ /* 0x000fc4000ef61270 */
[C---:B------:R-:W-:Y:S01]  /*5310*/  ISETP.LT.AND P5, PT, R92.reuse, UR8, !P5 ;  /* 0x000000085c007c0c */ /* 0x040fe2000efa1270 */
[--C-:B0-----:R-:W-:Y:S01]  /*5320*/  IMAD.WIDE R12, R27, 0x2, R24.reuse ;  /* 0x000000021b0c7825 */ /* 0x101fe200078e0218 */
[----:B------:R-:W-:Y:S02]  /*5330*/  ISETP.LT.AND P0, PT, R92, UR8, !P0 ;  /* 0x000000085c007c0c */ /* 0x000fe4000c701270 */
[----:B------:R-:W-:Y:S01]  /*5340*/  ISETP.GE.AND P2, PT, R0, UR9, PT ;  /* 0x0000000900007c0c */ /* 0x000fe2000bf46270 */
[----:B------:R-:W-:Y:S01]  /*5350*/  IMAD.WIDE R18, R23, 0x2, R24 ;  /* 0x0000000217127825 */ /* 0x000fe200078e0218 */
[----:B-1----:R-:W-:-:S03]  /*5360*/  PRMT R14, R10, 0x7632, R14 ;  /* 0x000076320a0e7816 */ /* 0x002fc6000000000e */
[----:B----4-:R-:W-:Y:S01]  /*5370*/  IMAD.WIDE R16, R23, 0x2, R2 ;  /* 0x0000000217107825 */ /* 0x010fe200078e0202 */
[----:B------:R-:W-:Y:S01]  /*5380*/  PRMT R22, R15, 0x7632, R22 ;  /* 0x000076320f167816 */ /* 0x000fe20000000016 */
[----:B------:R0:W-:Y:S02]  /*5390*/  @P3 STG.E.U16 desc[UR14][R8.64], R10 ;  /* 0x0000000a08003986 */ /* 0x0001e4000c10150e */
[----:B------:R-:W-:Y:S02]  /*53a0*/  VIADD R23, R23, UR6 ;  /* 0x0000000617177c36 */ /* 0x000fe40008000000 */
[----:B------:R1:W-:Y:S01]  /*53b0*/  @P5 STG.E.U16 desc[UR14][R12.64], R14 ;  /* 0x0000000e0c005986 */ /* 0x0003e2000c10150e */
[----:B------:R-:W-:Y:S01]  /*53c0*/  ISETP.LT.AND P5, PT, R93, UR8, !P4 ;  /* 0x000000085d007c0c */ /* 0x000fe2000e7a1270 */
[----:B------:R-:W-:Y:S01]  /*53d0*/  VIADD R21, R23, UR6 ;  /* 0x0000000617157c36 */ /* 0x000fe20008000000 */
[----:B------:R-:W-:Y:S01]  /*53e0*/  ISETP.LT.AND P4, PT, R92, UR8, !P4 ;  /* 0x000000085c007c0c */ /* 0x000fe2000e781270 */
[----:B------:R4:W-:Y:S01]  /*53f0*/  @P6 STG.E.U16 desc[UR14][R16.64], R15 ;  /* 0x0000000f10006986 */ /* 0x0009e2000c10150e */
[----:B------:R-:W-:Y:S01]  /*5400*/  ISETP.LT.AND P6, PT, R93, UR8, !P1 ;  /* 0x000000085d007c0c */ /* 0x000fe2000cfc1270 */
[----:B------:R-:W-:Y:S01]  /*5410*/  VIADD R0, R94, 0x1a ;  /* 0x0000001a5e007836 */ /* 0x000fe20000000000 */
[----:B------:R-:W-:Y:S01]  /*5420*/  ISETP.LT.AND P1, PT, R92, UR8, !P1 ;  /* 0x000000085c007c0c */ /* 0x000fe2000cf21270 */
[----:B0-----:R-:W-:Y:S01]  /*5430*/  IMAD.WIDE R8, R23, 0x2, R2 ;  /* 0x0000000217087825 */ /* 0x001fe200078e0202 */
[----:B------:R-:W-:Y:S01]  /*5440*/  PRMT R10, R11, 0x7632, R10 ;  /* 0x000076320b0a7816 */ /* 0x000fe2000000000a */
[----:B------:R-:W-:Y:S01]  /*5450*/  @P0 STG.E.U16 desc[UR14][R18.64], R22 ;  /* 0x0000001612000986 */ /* 0x000fe2000c10150e */
[----:B------:R-:W-:Y:S01]  /*5460*/  ISETP.GE.AND P3, PT, R0, UR9, PT ;  /* 0x0000000900007c0c */ /* 0x000fe2000bf66270 */
[----:B-1----:R-:W-:-:S02]  /*5470*/  IMAD.WIDE R12, R23, 0x2, R24 ;  /* 0x00000002170c7825 */ /* 0x002fc400078e0218 */
[----:B------:R0:W-:Y:S02]  /*5480*/  @P5 STG.E.U16 desc[UR14][R8.64], R11 ;  /* 0x0000000b08005986 */ /* 0x0001e4000c10150e */
[----:B----4-:R-:W-:Y:S02]  /*5490*/  IMAD.WIDE R14, R21, 0x2, R2 ;  /* 0x00000002150e7825 */ /* 0x010fe400078e0202 */
[----:B------:R1:W-:Y:S01]  /*54a0*/  @P4 STG.E.U16 desc[UR14][R12.64], R10 ;  /* 0x0000000a0c004986 */ /* 0x0003e2000c10150e */
[----:B------:R-:W-:Y:S01]  /*54b0*/  ISETP.LT.AND P4, PT, R93, UR8, !P2 ;  /* 0x000000085d007c0c */ /* 0x000fe2000d781270 */
[----:B------:R-:W-:Y:S01]  /*54c0*/  IMAD.WIDE R16, R21, 0x2, R24 ;  /* 0x0000000215107825 */ /* 0x000fe200078e0218 */
[C---:B------:R-:W-:Y:S01]  /*54d0*/  ISETP.LT.AND P2, PT, R92.reuse, UR8, !P2 ;  /* 0x000000085c007c0c */ /* 0x040fe2000d741270 */
[----:B--2---:R3:W-:Y:S01]  /*54e0*/  @P6 STG.E.U16 desc[UR14][R14.64], R4 ;  /* 0x000000040e006986 */ /* 0x0047e2000c10150e */
[----:B------:R-:W-:Y:S01]  /*54f0*/  ISETP.LT.AND P6, PT, R93, UR8, !P3 ;  /* 0x000000085d007c0c */ /* 0x000fe2000dfc1270 */
[----:B------:R-:W-:Y:S01]  /*5500*/  VIADD R21, R21, UR6 ;  /* 0x0000000615157c36 */ /* 0x000fe20008000000 */
[----:B------:R-:W-:Y:S01]  /*5510*/  ISETP.LT.AND P3, PT, R92, UR8, !P3 ;  /* 0x000000085c007c0c */ /* 0x000fe2000df61270 */
[----:B------:R-:W-:Y:S01]  /*5520*/  VIADD R20, R94, 0x1b ;  /* 0x0000001b5e147836 */ /* 0x000fe20000000000 */
[----:B0-----:R-:W-:Y:S01]  /*5530*/  PRMT R9, R4, 0x7632, R9 ;  /* 0x0000763204097816 */ /* 0x001fe20000000009 */
[----:B------:R-:W-:-:S02]  /*5540*/  VIADD R19, R21, UR6 ;  /* 0x0000000615137c36 */ /* 0x000fc40008000000 */
[----:B------:R-:W-:Y:S01]  /*5550*/  VIADD R0, R94, 0x1c ;  /* 0x0000001c5e007836 */ /* 0x000fe20000000000 */
[----:B------:R-:W-:Y:S01]  /*5560*/  ISETP.GE.AND P0, PT, R20, UR9, PT ;  /* 0x0000000914007c0c */ /* 0x000fe2000bf06270 */
[----:B------:R0:W-:Y:S01]  /*5570*/  @P1 STG.E.U16 desc[UR14][R16.64], R9 ;  /* 0x0000000910001986 */ /* 0x0001e2000c10150e */
[----:B-1----:R-:W-:Y:S01]  /*5580*/  IMAD.WIDE R10, R21, 0x2, R24 ;  /* 0x00000002150a7825 */ /* 0x002fe200078e0218 */
[----:B---3--:R-:W-:Y:S02]  /*5590*/  PRMT R4, R40, 0x7632, R4 ;  /* 0x0000763228047816 */ /* 0x008fe40000000004 */
[----:B------:R-:W-:Y:S01]  /*55a0*/  ISETP.GE.AND P5, PT, R0, UR9, PT ;  /* 0x0000000900007c0c */ /* 0x000fe2000bfa6270 */
[----:B------:R-:W-:Y:S01]  /*55b0*/  IMAD.WIDE R12, R19, 0x2, R2 ;  /* 0x00000002130c7825 */ /* 0x000fe200078e0202 */
[----:B------:R-:W-:-:S03]  /*55c0*/  PRMT R14, R5, 0x7632, R14 ;  /* 0x00007632050e7816 */ /* 0x000fc6000000000e */
[----:B------:R-:W-:Y:S02]  /*55d0*/  VIADD R15, R19, UR6 ;  /* 0x00000006130f7c36 */ /* 0x000fe40008000000 */
[----:B------:R-:W-:Y:S01]  /*55e0*/  VIADD R0, R94, 0x1e ;  /* 0x0000001e5e007836 */ /* 0x000fe20000000000 */
[----:B0-----:R-:W-:Y:S01]  /*55f0*/  PRMT R16, R41, 0x7632, R16 ;  /* 0x0000763229107816 */ /* 0x001fe20000000010 */
[----:B------:R-:W-:-:S04]  /*5600*/  IMAD.WIDE R8, R21, 0x2, R2 ;  /* 0x0000000215087825 */ /* 0x000fc800078e0202 */
[----:B------:R-:W-:Y:S01]  /*5610*/  VIADD R17, R15, UR6 ;  /* 0x000000060f117c36 */ /* 0x000fe20008000000 */
[----:B------:R0:W-:Y:S01]  /*5620*/  @P4 STG.E.U16 desc[UR14][R8.64], R40 ;  /* 0x0000002808004986 */ /* 0x0001e2000c10150e */
[----:B------:R-:W-:Y:S01]  /*5630*/  VIADD R18, R94, 0x1d ;  /* 0x0000001d5e127836 */ /* 0x000fe20000000000 */
[----:B------:R-:W-:Y:S01]  /*5640*/  ISETP.GE.AND P4, PT, R0, UR9, PT ;  /* 0x0000000900007c0c */ /* 0x000fe2000bf86270 */
[----:B------:R-:W-:Y:S01]  /*5650*/  VIADD R0, R94, 0x1f ;  /* 0x0000001f5e007836 */ /* 0x000fe20000000000 */
[----:B------:R1:W-:Y:S01]  /*5660*/  @P2 STG.E.U16 desc[UR14][R10.64], R4 ;  /* 0x000000040a002986 */ /* 0x0003e2000c10150e */
[C---:B------:R-:W-:Y:S02]  /*5670*/  ISETP.LT.AND P2, PT, R93.reuse, UR8, !P0 ;  /* 0x000000085d007c0c */ /* 0x040fe4000c741270 */
[----:B------:R-:W-:Y:S01]  /*5680*/  ISETP.LT.AND P0, PT, R92, UR8, !P0 ;  /* 0x000000085c007c0c */ /* 0x000fe2000c701270 */
[----:B------:R2:W-:Y:S01]  /*5690*/  @P6 STG.E.U16 desc[UR14][R12.64], R5 ;  /* 0x000000050c006986 */ /* 0x0005e2000c10150e */
[----:B------:R-:W-:-:S02]  /*56a0*/  ISETP.LT.AND P6, PT, R93, UR8, !P5 ;  /* 0x000000085d007c0c */ /* 0x000fc4000efc1270 */
[----:B------:R-:W-:Y:S01]  /*56b0*/  ISETP.GE.AND P1, PT, R18, UR9, PT ;  /* 0x0000000912007c0c */ /* 0x000fe2000bf26270 */
[----:B0-----:R-:W-:Y:S01]  /*56c0*/  IMAD.WIDE R8, R19, 0x2, R24 ;  /* 0x0000000213087825 */ /* 0x001fe200078e0218 */
[----:B------:R-:W-:-:S03]  /*56d0*/  ISETP.LT.AND P5, PT, R92, UR8, !P5 ;  /* 0x000000085c007c0c */ /* 0x000fc6000efa1270 */
[C---:B-1----:R-:W-:Y:S01]  /*56e0*/  IMAD.WIDE R10, R15.reuse, 0x2, R2 ;  /* 0x000000020f0a7825 */ /* 0x042fe200078e0202 */
[----:B------:R0:W-:Y:S01]  /*56f0*/  @P3 STG.E.U16 desc[UR14][R8.64], R14 ;  /* 0x0000000e08003986 */ /* 0x0001e2000c10150e */
[----:B------:R-:W-:Y:S02]  /*5700*/  ISETP.GE.AND P3, PT, R0, UR9, PT ;  /* 0x0000000900007c0c */ /* 0x000fe4000bf66270 */
[----:B--2---:R-:W-:Y:S01]  /*5710*/  IMAD.WIDE R4, R15, 0x2, R24 ;  /* 0x000000020f047825 */ /* 0x004fe200078e0218 */
[----:B------:R-:W-:Y:S01]  /*5720*/  @P2 STG.E.U16 desc[UR14][R10.64], R41 ;  /* 0x000000290a002986 */ /* 0x000fe2000c10150e */
[----:B------:R-:W-:Y:S02]  /*5730*/  ISETP.LT.AND P2, PT, R93, UR8, !P4 ;  /* 0x000000085d007c0c */ /* 0x000fe4000e741270 */
[----:B------:R-:W-:Y:S01]  /*5740*/  IMAD.WIDE R12, R17, 0x2, R2 ;  /* 0x00000002110c7825 */ /* 0x000fe200078e0202 */
[----:B------:R1:W-:Y:S01]  /*5750*/  @P0 STG.E.U16 desc[UR14][R4.64], R16 ;  /* 0x0000001004000986 */ /* 0x0003e2000c10150e */
[----:B------:R-:W-:-:S02]  /*5760*/  ISETP.LT.AND P4, PT, R92, UR8, !P4 ;  /* 0x000000085c007c0c */ /* 0x000fc4000e781270 */
[----:B------:R-:W-:Y:S01]  /*5770*/  VIADD R15, R17, UR6 ;  /* 0x00000006110f7c36 */ /* 0x000fe20008000000 */
[----:B------:R2:W-:Y:S01]  /*5780*/  @P6 STG.E.U16 desc[UR14][R12.64], R6 ;  /* 0x000000060c006986 */ /* 0x0005e2000c10150e */
[----:B------:R-:W-:Y:S02]  /*5790*/  ISETP.LT.AND P6, PT, R93, UR8, !P1 ;  /* 0x000000085d007c0c */ /* 0x000fe4000cfc1270 */
[C---:B------:R-:W-:Y:S01]  /*57a0*/  ISETP.LT.AND P1, PT, R92.reuse, UR8, !P1 ;  /* 0x000000085c007c0c */ /* 0x040fe2000cf21270 */
[----:B------:R-:W-:Y:S01]  /*57b0*/  VIADD R19, R15, UR6 ;  /* 0x000000060f137c36 */ /* 0x000fe20008000000 */
[----:B------:R-:W-:Y:S01]  /*57c0*/  ISETP.LT.AND P0, PT, R93, UR8, !P3 ;  /* 0x000000085d007c0c */ /* 0x000fe2000df01270 */
[----:B0-----:R-:W-:Y:S01]  /*57d0*/  IMAD.WIDE R8, R15, 0x2, R2 ;  /* 0x000000020f087825 */ /* 0x001fe200078e0202 */
[----:B------:R-:W-:Y:S02]  /*57e0*/  ISETP.LT.AND P3, PT, R92, UR8, !P3 ;  /* 0x000000085c007c0c */ /* 0x000fe4000df61270 */
[----:B------:R-:W-:Y:S01]  /*57f0*/  PRMT R0, R6, 0x7632, R0 ;  /* 0x0000763206007816 */ /* 0x000fe20000000000 */
[----:B-1----:R-:W-:Y:S01]  /*5800*/  IMAD.WIDE R4, R17, 0x2, R24 ;  /* 0x0000000211047825 */ /* 0x002fe200078e0218 */
[----:B------:R-:W-:-:S02]  /*5810*/  PRMT R16, R7, 0x7632, R16 ;  /* 0x0000763207107816 */ /* 0x000fc40000000010 */
[----:B--2---:R-:W-:Y:S01]  /*5820*/  PRMT R6, R42, 0x7632, R6 ;  /* 0x000076322a067816 */ /* 0x004fe20000000006 */
[----:B------:R-:W-:Y:S01]  /*5830*/  VIADD R17, R19, UR6 ;  /* 0x0000000613117c36 */ /* 0x000fe20008000000 */
[----:B------:R0:W-:Y:S01]  /*5840*/  @P5 STG.E.U16 desc[UR14][R4.64], R0 ;  /* 0x0000000004005986 */ /* 0x0001e2000c10150e */
[----:B------:R-:W-:-:S03]  /*5850*/  IMAD.WIDE R10, R15, 0x2, R24 ;  /* 0x000000020f0a7825 */ /* 0x000fc600078e0218 */
        /* <DEDUP_REMOVED lines=9> */
[----:B------:R-:W-:Y:S05]  /*58f0*/  @!P3 EXIT ;  /* 0x000000000000b94d */ /* 0x000fea0003800000 */
[----:B0-----:R-:W-:-:S05]  /*5900*/  PRMT R12, R43, 0x7632, R12 ;  /* 0x000076322b0c7816 */ /* 0x001fca000000000c */
[----:B------:R-:W-:Y:S01]  /*5910*/  STG.E.U16 desc[UR14][R24.64], R12 ;  /* 0x0000000c18007986 */ /* 0x000fe2000c10150e */
[----:B------:R-:W-:Y:S05]  /*5920*/  EXIT ;  /* 0x000000000000794d */ /* 0x000fea0003800000 */
.L_x_2:
[----:B------:R-:W-:-:S00]  /*5930*/  BRA `(.L_x_2) ;  /* 0xfffffffc00fc7947 */ /* 0x000fc0000383ffff */
[----:B------:R-:W-:-:S00]  /*5940*/  NOP ;  /* 0x0000000000007918 */ /* 0x000fc00000000000 */
        /* <DEDUP_REMOVED lines=11> */
.L_x_3:


//--------------------- .nv.shared.matmul_kernel  --------------------------
	.section	.nv.shared.matmul_kernel,"aw",@nobits
	.sectionflags	@""
	.align	16
	.zero		1024


//--------------------- .nv.shared.reserved.0     --------------------------
	.section	.nv.shared.reserved.0,"aw",@nobits
	.weak		__nv_reservedSMEM_offset_0_alias
	.size		__nv_reservedSMEM_offset_0_alias, 0, 0
	.other		__nv_reservedSMEM_offset_0_alias,@"STO_CUDA_RESERVED_SHARED STV_DEFAULT"
__nv_reservedSMEM_offset_0_alias:
	.zero		0


//--------------------- .nv.constant0.matmul_kernel --------------------------
	.section	.nv.constant0.matmul_kernel,"a",@progbits
	.sectionflags	@""
	.align	4
.nv.constant0.matmul_kernel:
	.zero		608


//--------------------- SYMBOLS --------------------------

	.type		.nv.reservedSmem.offset0,@object
	.size		.nv.reservedSmem.offset0,0x4
